	.target	sm_100a

	.elftype	@"ET_EXEC"


//--------------------- .note.nv.tkinfo           --------------------------
	.section	.note.nv.tkinfo,"",@"SHT_NOTE"
	.sectionflags	@"SHF_NOTE_NV_TKINFO"
	.tkinfo
        /*0018*/ 	.word	0x00000002
        /*0030*/ 	.string	""
        /*0030*/ 	.string	"ptxas"
        /*0030*/ 	.string	"Cuda compilation tools, release 13.0, V13.0.88"
        /*0030*/ 	.string	"Build cuda_13.0.r13.0/compiler.36424714_0"
        /*0030*/ 	.string	"-arch sm_100a -m 64 "



//--------------------- .note.nv.cuinfo           --------------------------
	.section	.note.nv.cuinfo,"",@"SHT_NOTE"
	.sectionflags	@"SHF_NOTE_NV_CUINFO"
        /*0018*/ 	.short	0x0002
        /*001a*/ 	.short	0x0064
        /*001c*/ 	.short	0x0082
	.zero		2


//--------------------- .nv.info                  --------------------------
	.section	.nv.info,"",@"SHT_CUDA_INFO"
	.align	4


	//----- nvinfo : EIATTR_REGCOUNT
	.align		4
        /*0000*/ 	.byte	0x04, 0x2f
        /*0002*/ 	.short	(.L_19 - .L_18)
	.align		4
.L_18:
        /*0004*/ 	.word	index@(_ZN7cutlass13device_kernelINS_4conv6kernel13ConvUniversalINS1_16ConvProblemShapeILNS1_8OperatorE0ELi2EEENS1_10collective14CollectiveConvINS1_47MainloopSm100TmaUmmaWarpSpecializedImplicitGemmILS5_0ELi8ELi2ELi1ELi2EN4cute5tupleIJNSA_1CILi1EEESD_SD_EEEEENSB_IJNSC_ILi128EEENSC_ILi64EEENSB_IJNSC_ILi32EEEEEEEEENS_10tfloat32_tESL_NSA_8TiledMMAINSA_8MMA_AtomIJNSA_17SM100_MMA_TF32_SSISL_SL_fLi128ELi64ELNSA_4UMMA5MajorE0ELSQ_0ELNSP_7ScaleInE0ELSR_0EEEEEENSA_6LayoutISE_NSB_IJNSC_ILi0EEESV_SV_EEEEENSB_IJNSA_10UnderscoreESY_SY_EEEEENS7_6detail27Sm100ImplicitGemmTileTraitsINSA_20SM90_TMA_LOAD_IM2COLENSA_14ComposedLayoutINSA_7SwizzleILi3ELi4ELi3EEENSA_18smem_ptr_flag_bitsILi32EEENSU_INSB_IJNSC_ILi8EEESI_EEENSB_IJSI_SD_EEEEEEEvEENS12_INSA_13SM90_TMA_LOADES1D_vEEEENS_8epilogue10collective18CollectiveEpilogueINS1I_23Sm100TmaWarpSpecializedILi4ELi2ELi16ELb1ELb0EEEJSK_NSB_IJNSU_ISG_SD_EENSU_INSC_ILi16EEESD_EEEEESL_NSB_IJNSB_IJlllEEESD_SV_EEESL_S1S_NS1I_6fusion15FusionCallbacksIS1M_NS1T_17LinearCombinationISL_fSL_fLNS_15FloatRoundStyleE2EEESK_S1Q_JEEENSA_5SM1004TMEM4LOAD26SM100_TMEM_LOAD_32dp32b16xES13_NS14_INS15_ILi2ELi4ELi3EEES18_NSU_INSB_IJS19_S1O_EEENSB_IJS1O_SD_EEEEEEENSA_39AutoVectorizingCopyWithAssumedAlignmentILi128EEENSA_21SM90_TMA_STORE_IM2COLES27_S29_S29_EEEvvEEEEvNT_6ParamsE)
        /*0008*/ 	.word	0x0000006e


	//----- nvinfo : EIATTR_FRAME_SIZE
	.align		4
.L_19:
        /*000c*/ 	.byte	0x04, 0x11
        /*000e*/ 	.short	(.L_21 - .L_20)
	.align		4
.L_20:
        /*0010*/ 	.word	index@($__internal_2_$__cuda_sm10x_tcgen05_guardrail_trap_unallocated_columns_being_dealloced)
        /*0014*/ 	.word	0x00000008


	//----- nvinfo : EIATTR_FRAME_SIZE
	.align		4
.L_21:
        /*0018*/ 	.byte	0x04, 0x11
        /*001a*/ 	.short	(.L_23 - .L_22)
	.align		4
.L_22:
        /*001c*/ 	.word	index@($__internal_1_$__cuda_sm10x_tcgen05_guardrail_trap_phase_invalid_during_alloc)
        /*0020*/ 	.word	0x00000008


	//----- nvinfo : EIATTR_FRAME_SIZE
	.align		4
.L_23:
        /*0024*/ 	.byte	0x04, 0x11
        /*0026*/ 	.short	(.L_25 - .L_24)
	.align		4
.L_24:
        /*0028*/ 	.word	index@($__internal_0_$__cuda_sm10x_tcgen05_guardrail_trap_col_being_dealloced_not_returned_by_alloc)
        /*002c*/ 	.word	0x00000008


	//----- nvinfo : EIATTR_FRAME_SIZE
	.align		4
.L_25:
        /*0030*/ 	.byte	0x04, 0x11
        /*0032*/ 	.short	(.L_27 - .L_26)
	.align		4
.L_26:
        /*0034*/ 	.word	index@(_ZN7cutlass13device_kernelINS_4conv6kernel13ConvUniversalINS1_16ConvProblemShapeILNS1_8OperatorE0ELi2EEENS1_10collective14CollectiveConvINS1_47MainloopSm100TmaUmmaWarpSpecializedImplicitGemmILS5_0ELi8ELi2ELi1ELi2EN4cute5tupleIJNSA_1CILi1EEESD_SD_EEEEENSB_IJNSC_ILi128EEENSC_ILi64EEENSB_IJNSC_ILi32EEEEEEEEENS_10tfloat32_tESL_NSA_8TiledMMAINSA_8MMA_AtomIJNSA_17SM100_MMA_TF32_SSISL_SL_fLi128ELi64ELNSA_4UMMA5MajorE0ELSQ_0ELNSP_7ScaleInE0ELSR_0EEEEEENSA_6LayoutISE_NSB_IJNSC_ILi0EEESV_SV_EEEEENSB_IJNSA_10UnderscoreESY_SY_EEEEENS7_6detail27Sm100ImplicitGemmTileTraitsINSA_20SM90_TMA_LOAD_IM2COLENSA_14ComposedLayoutINSA_7SwizzleILi3ELi4ELi3EEENSA_18smem_ptr_flag_bitsILi32EEENSU_INSB_IJNSC_ILi8EEESI_EEENSB_IJSI_SD_EEEEEEEvEENS12_INSA_13SM90_TMA_LOADES1D_vEEEENS_8epilogue10collective18CollectiveEpilogueINS1I_23Sm100TmaWarpSpecializedILi4ELi2ELi16ELb1ELb0EEEJSK_NSB_IJNSU_ISG_SD_EENSU_INSC_ILi16EEESD_EEEEESL_NSB_IJNSB_IJlllEEESD_SV_EEESL_S1S_NS1I_6fusion15FusionCallbacksIS1M_NS1T_17LinearCombinationISL_fSL_fLNS_15FloatRoundStyleE2EEESK_S1Q_JEEENSA_5SM1004TMEM4LOAD26SM100_TMEM_LOAD_32dp32b16xES13_NS14_INS15_ILi2ELi4ELi3EEES18_NSU_INSB_IJS19_S1O_EEENSB_IJS1O_SD_EEEEEEENSA_39AutoVectorizingCopyWithAssumedAlignmentILi128EEENSA_21SM90_TMA_STORE_IM2COLES27_S29_S29_EEEvvEEEEvNT_6ParamsE)
        /*0038*/ 	.word	0x00000008


	//----- nvinfo : EIATTR_MIN_STACK_SIZE
	.align		4
.L_27:
        /*003c*/ 	.byte	0x04, 0x12
        /*003e*/ 	.short	(.L_29 - .L_28)
	.align		4
.L_28:
        /*0040*/ 	.word	index@(_ZN7cutlass13device_kernelINS_4conv6kernel13ConvUniversalINS1_16ConvProblemShapeILNS1_8OperatorE0ELi2EEENS1_10collective14CollectiveConvINS1_47MainloopSm100TmaUmmaWarpSpecializedImplicitGemmILS5_0ELi8ELi2ELi1ELi2EN4cute5tupleIJNSA_1CILi1EEESD_SD_EEEEENSB_IJNSC_ILi128EEENSC_ILi64EEENSB_IJNSC_ILi32EEEEEEEEENS_10tfloat32_tESL_NSA_8TiledMMAINSA_8MMA_AtomIJNSA_17SM100_MMA_TF32_SSISL_SL_fLi128ELi64ELNSA_4UMMA5MajorE0ELSQ_0ELNSP_7ScaleInE0ELSR_0EEEEEENSA_6LayoutISE_NSB_IJNSC_ILi0EEESV_SV_EEEEENSB_IJNSA_10UnderscoreESY_SY_EEEEENS7_6detail27Sm100ImplicitGemmTileTraitsINSA_20SM90_TMA_LOAD_IM2COLENSA_14ComposedLayoutINSA_7SwizzleILi3ELi4ELi3EEENSA_18smem_ptr_flag_bitsILi32EEENSU_INSB_IJNSC_ILi8EEESI_EEENSB_IJSI_SD_EEEEEEEvEENS12_INSA_13SM90_TMA_LOADES1D_vEEEENS_8epilogue10collective18CollectiveEpilogueINS1I_23Sm100TmaWarpSpecializedILi4ELi2ELi16ELb1ELb0EEEJSK_NSB_IJNSU_ISG_SD_EENSU_INSC_ILi16EEESD_EEEEESL_NSB_IJNSB_IJlllEEESD_SV_EEESL_S1S_NS1I_6fusion15FusionCallbacksIS1M_NS1T_17LinearCombinationISL_fSL_fLNS_15FloatRoundStyleE2EEESK_S1Q_JEEENSA_5SM1004TMEM4LOAD26SM100_TMEM_LOAD_32dp32b16xES13_NS14_INS15_ILi2ELi4ELi3EEES18_NSU_INSB_IJS19_S1O_EEENSB_IJS1O_SD_EEEEEEENSA_39AutoVectorizingCopyWithAssumedAlignmentILi128EEENSA_21SM90_TMA_STORE_IM2COLES27_S29_S29_EEEvvEEEEvNT_6ParamsE)
        /*0044*/ 	.word	0x00000008
.L_29:


//--------------------- .nv.compat                --------------------------
	.section	.nv.compat,"",@"SHT_CUDA_COMPAT_INFO"
	.align	4
        /*0000*/ 	.byte	0x02, 0x09, 0x01, 0x00, 0x02, 0x02, 0x02, 0x00, 0x02, 0x05, 0x05, 0x00, 0x03, 0x07, 0x01, 0x01
        /*0010*/ 	.byte	0x02, 0x03, 0x01, 0x00, 0x02, 0x06, 0x01, 0x00, 0x04, 0x0b, 0x08, 0x00, 0x09, 0x00, 0x00, 0x00
        /*0020*/ 	.byte	0x00, 0x00, 0x00, 0x00


//--------------------- .nv.info._ZN7cutlass13device_kernelINS_4conv6kernel13ConvUniversalINS1_16ConvProblemShapeILNS1_8OperatorE0ELi2EEENS1_10collective14CollectiveConvINS1_47MainloopSm100TmaUmmaWarpSpecializedImplicitGemmILS5_0ELi8ELi2ELi1ELi2EN4cute5tupleIJNSA_1CILi1EEESD_SD_EEEEENSB_IJNSC_ILi128EEENSC_ILi64EEENSB_IJNSC_ILi32EEEEEEEEENS_10tfloat32_tESL_NSA_8TiledMMAINSA_8MMA_AtomIJNSA_17SM100_MMA_TF32_SSISL_SL_fLi128ELi64ELNSA_4UMMA5MajorE0ELSQ_0ELNSP_7ScaleInE0ELSR_0EEEEEENSA_6LayoutISE_NSB_IJNSC_ILi0EEESV_SV_EEEEENSB_IJNSA_10UnderscoreESY_SY_EEEEENS7_6detail27Sm100ImplicitGemmTileTraitsINSA_20SM90_TMA_LOAD_IM2COLENSA_14ComposedLayoutINSA_7SwizzleILi3ELi4ELi3EEENSA_18smem_ptr_flag_bitsILi32EEENSU_INSB_IJNSC_ILi8EEESI_EEENSB_IJSI_SD_EEEEEEEvEENS12_INSA_13SM90_TMA_LOADES1D_vEEEENS_8epilogue10collective18CollectiveEpilogueINS1I_23Sm100TmaWarpSpecializedILi4ELi2ELi16ELb1ELb0EEEJSK_NSB_IJNSU_ISG_SD_EENSU_INSC_ILi16EEESD_EEEEESL_NSB_IJNSB_IJlllEEESD_SV_EEESL_S1S_NS1I_6fusion15FusionCallbacksIS1M_NS1T_17LinearCombinationISL_fSL_fLNS_15FloatRoundStyleE2EEESK_S1Q_JEEENSA_5SM1004TMEM4LOAD26SM100_TMEM_LOAD_32dp32b16xES13_NS14_INS15_ILi2ELi4ELi3EEES18_NSU_INSB_IJS19_S1O_EEENSB_IJS1O_SD_EEEEEEENSA_39AutoVectorizingCopyWithAssumedAlignmentILi128EEENSA_21SM90_TMA_STORE_IM2COLES27_S29_S29_EEEvvEEEEvNT_6ParamsE --------------------------
	.section	.nv.info._ZN7cutlass13device_kernelINS_4conv6kernel13ConvUniversalINS1_16ConvProblemShapeILNS1_8OperatorE0ELi2EEENS1_10collective14CollectiveConvINS1_47MainloopSm100TmaUmmaWarpSpecializedImplicitGemmILS5_0ELi8ELi2ELi1ELi2EN4cute5tupleIJNSA_1CILi1EEESD_SD_EEEEENSB_IJNSC_ILi128EEENSC_ILi64EEENSB_IJNSC_ILi32EEEEEEEEENS_10tfloat32_tESL_NSA_8TiledMMAINSA_8MMA_AtomIJNSA_17SM100_MMA_TF32_SSISL_SL_fLi128ELi64ELNSA_4UMMA5MajorE0ELSQ_0ELNSP_7ScaleInE0ELSR_0EEEEEENSA_6LayoutISE_NSB_IJNSC_ILi0EEESV_SV_EEEEENSB_IJNSA_10UnderscoreESY_SY_EEEEENS7_6detail27Sm100ImplicitGemmTileTraitsINSA_20SM90_TMA_LOAD_IM2COLENSA_14ComposedLayoutINSA_7SwizzleILi3ELi4ELi3EEENSA_18smem_ptr_flag_bitsILi32EEENSU_INSB_IJNSC_ILi8EEESI_EEENSB_IJSI_SD_EEEEEEEvEENS12_INSA_13SM90_TMA_LOADES1D_vEEEENS_8epilogue10collective18CollectiveEpilogueINS1I_23Sm100TmaWarpSpecializedILi4ELi2ELi16ELb1ELb0EEEJSK_NSB_IJNSU_ISG_SD_EENSU_INSC_ILi16EEESD_EEEEESL_NSB_IJNSB_IJlllEEESD_SV_EEESL_S1S_NS1I_6fusion15FusionCallbacksIS1M_NS1T_17LinearCombinationISL_fSL_fLNS_15FloatRoundStyleE2EEESK_S1Q_JEEENSA_5SM1004TMEM4LOAD26SM100_TMEM_LOAD_32dp32b16xES13_NS14_INS15_ILi2ELi4ELi3EEES18_NSU_INSB_IJS19_S1O_EEENSB_IJS1O_SD_EEEEEEENSA_39AutoVectorizingCopyWithAssumedAlignmentILi128EEENSA_21SM90_TMA_STORE_IM2COLES27_S29_S29_EEEvvEEEEvNT_6ParamsE,"",@"SHT_CUDA_INFO"
	.sectionflags	@""
	.align	4


	//----- nvinfo : EIATTR_CUDA_API_VERSION
	.align		4
        /*0000*/ 	.byte	0x04, 0x37
        /*0002*/ 	.short	(.L_31 - .L_30)
.L_30:
        /*0004*/ 	.word	0x00000082


	//----- nvinfo : EIATTR_KPARAM_INFO
	.align		4
.L_31:
        /*0008*/ 	.byte	0x04, 0x17
        /*000a*/ 	.short	(.L_33 - .L_32)
.L_32:
        /*000c*/ 	.word	0x00000000
        /*0010*/ 	.short	0x0000
        /*0012*/ 	.short	0x0000
        /*0014*/ 	.byte	0x00, 0xf0, 0x01, 0x20


	//----- nvinfo : EIATTR_AT_ENTRY_FRAGMENTS
	.align		4
.L_33:
        /*0018*/ 	.byte	0x04, 0x4f
        /*001a*/ 	.short	(.L_35 - .L_34)


	//   ....[0]....
.L_34:
        /*001c*/ 	.word	0x00000006


	//----- nvinfo : EIATTR_RESERVED_SMEM_USED
	.align		4
.L_35:
        /*0020*/ 	.byte	0x01, 0x41
	.zero		2


	//----- nvinfo : EIATTR_SPARSE_MMA_MASK
	.align		4
        /*0024*/ 	.byte	0x03, 0x50
        /*0026*/ 	.short	0x0000


	//----- nvinfo : EIATTR_TCGEN05_1CTA_USED
	.align		4
        /*0028*/ 	.byte	0x01, 0x51
	.zero		2


	//----- nvinfo : EIATTR_MAXREG_COUNT
	.align		4
        /*002c*/ 	.byte	0x03, 0x1b
        /*002e*/ 	.short	0x00ff


	//----- nvinfo : EIATTR_NUM_BARRIERS
	.align		4
        /*0030*/ 	.byte	0x02, 0x4c
        /*0032*/ 	.byte	0x07
	.zero		1


	//----- nvinfo : EIATTR_EXTERNS
	.align		4
        /*0034*/ 	.byte	0x04, 0x0f
        /*0036*/ 	.short	(.L_37 - .L_36)


	//   ....[0]....
	.align		4
.L_36:
        /*0038*/ 	.word	index@(__assertfail)


	//----- nvinfo : EIATTR_MERCURY_ISA_VERSION
	.align		4
.L_37:
        /*003c*/ 	.byte	0x03, 0x5f
        /*003e*/ 	.short	0x0101


	//----- nvinfo : EIATTR_INT_WARP_WIDE_INSTR_OFFSETS
	.align		4
        /*0040*/ 	.byte	0x04, 0x31
        /*0042*/ 	.short	(.L_39 - .L_38)


	//   ....[0]....
.L_38:
        /*0044*/ 	.word	0x00003ba0


	//   ....[1]....
        /*0048*/ 	.word	0x00003bc0


	//   ....[2]....
        /*004c*/ 	.word	0x00003bf0


	//   ....[3]....
        /*0050*/ 	.word	0x000046b0


	//   ....[4]....
        /*0054*/ 	.word	0x000046d0


	//   ....[5]....
        /*0058*/ 	.word	0x000047f0


	//   ....[6]....
        /*005c*/ 	.word	0x00004810


	//   ....[7]....
        /*0060*/ 	.word	0x00004980


	//   ....[8]....
        /*0064*/ 	.word	0x000049a0


	//   ....[9]....
        /*0068*/ 	.word	0x00004bf0


	//   ....[10]....
        /*006c*/ 	.word	0x00004c00


	//----- nvinfo : EIATTR_COOP_GROUP_MASK_REGIDS
	.align		4
.L_39:
        /*0070*/ 	.byte	0x04, 0x29
        /*0072*/ 	.short	(.L_41 - .L_40)


	//   ....[0]....
.L_40:
        /*0074*/ 	.word	0xffffffff


	//   ....[1]....
        /*0078*/ 	.word	0xffffffff


	//   ....[2]....
        /*007c*/ 	.word	0xffffffff


	//   ....[3]....
        /*0080*/ 	.word	0xffffffff


	//   ....[4]....
        /*0084*/ 	.word	0xffffffff


	//   ....[5]....
        /*0088*/ 	.word	0xffffffff


	//   ....[6]....
        /*008c*/ 	.word	0xffffffff


	//   ....[7]....
        /*0090*/ 	.word	0xffffffff


	//   ....[8]....
        /*0094*/ 	.word	0xffffffff


	//   ....[9]....
        /*0098*/ 	.word	0xffffffff


	//   ....[10]....
        /*009c*/ 	.word	0xffffffff


	//   ....[11]....
        /*00a0*/ 	.word	0xffffffff


	//----- nvinfo : EIATTR_COOP_GROUP_INSTR_OFFSETS
	.align		4
.L_41:
        /*00a4*/ 	.byte	0x04, 0x28
        /*00a6*/ 	.short	(.L_43 - .L_42)


	//   ....[0]....
.L_42:
        /*00a8*/ 	.word	0x000000a0


	//   ....[1]....
        /*00ac*/ 	.word	0x000004e0


	//   ....[2]....
        /*00b0*/ 	.word	0x000006d0


	//   ....[3]....
        /*00b4*/ 	.word	0x00000870


	//   ....[4]....
        /*00b8*/ 	.word	0x00000970


	//   ....[5]....
        /*00bc*/ 	.word	0x00000ac0


	//   ....[6]....
        /*00c0*/ 	.word	0x00002160


	//   ....[7]....
        /*00c4*/ 	.word	0x00002f10


	//   ....[8]....
        /*00c8*/ 	.word	0x00003120


	//   ....[9]....
        /*00cc*/ 	.word	0x00003150


	//   ....[10]....
        /*00d0*/ 	.word	0x00003a80


	//   ....[11]....
        /*00d4*/ 	.word	0x00003cc0


	//----- nvinfo : EIATTR_VRC_CTA_INIT_COUNT
	.align		4
.L_43:
        /*00d8*/ 	.byte	0x02, 0x4a
        /*00da*/ 	.byte	0x80
	.zero		1


	//----- nvinfo : EIATTR_SYSCALL_OFFSETS
	.align		4
        /*00dc*/ 	.byte	0x04, 0x46
        /*00de*/ 	.short	(.L_45 - .L_44)


	//   ....[0]....
.L_44:
        /*00e0*/ 	.word	0x000057c0


	//   ....[1]....
        /*00e4*/ 	.word	0x000058b0


	//   ....[2]....
        /*00e8*/ 	.word	0x000060f0


	//   ....[3]....
        /*00ec*/ 	.word	0x00006a90


	//   ....[4]....
        /*00f0*/ 	.word	0x000073f0


	//   ....[5]....
        /*00f4*/ 	.word	0x00007d40


	//----- nvinfo : EIATTR_MBARRIER_INSTR_OFFSETS
	.align		4
.L_45:
        /*00f8*/ 	.byte	0x04, 0x39
        /*00fa*/ 	.short	(.L_47 - .L_46)


	//   ....[0]....
.L_46:
        /*00fc*/ 	.word	0x000005c0
        /*0100*/ 	.word	0x000000ff
        /*0104*/ 	.word	0x00000000
        /*0108*/ 	.short	0x0100
        /*010a*/ 	.byte	0x05
	.zero		1


	//   ....[1]....
        /*010c*/ 	.word	0x000005d0
        /*0110*/ 	.word	0x000000ff
        /*0114*/ 	.word	0x00000040
        /*0118*/ 	.short	0x0100
        /*011a*/ 	.byte	0x05
	.zero		1


	//   ....[2]....
        /*011c*/ 	.word	0x000005e0
        /*0120*/ 	.word	0x000000ff
        /*0124*/ 	.word	0x00000008
        /*0128*/ 	.short	0x0100
        /*012a*/ 	.byte	0x05
	.zero		1


	//   ....[3]....
        /*012c*/ 	.word	0x000005f0
        /*0130*/ 	.word	0x000000ff
        /*0134*/ 	.word	0x00000048
        /*0138*/ 	.short	0x0100
        /*013a*/ 	.byte	0x05
	.zero		1


	//   ....[4]....
        /*013c*/ 	.word	0x00000600
        /*0140*/ 	.word	0x000000ff
        /*0144*/ 	.word	0x00000010
        /*0148*/ 	.short	0x0100
        /*014a*/ 	.byte	0x05
	.zero		1


	//   ....[5]....
        /*014c*/ 	.word	0x00000610
        /*0150*/ 	.word	0x000000ff
        /*0154*/ 	.word	0x00000050
        /*0158*/ 	.short	0x0100
        /*015a*/ 	.byte	0x05
	.zero		1


	//   ....[6]....
        /*015c*/ 	.word	0x00000620
        /*0160*/ 	.word	0x000000ff
        /*0164*/ 	.word	0x00000018
        /*0168*/ 	.short	0x0100
        /*016a*/ 	.byte	0x05
	.zero		1


	//   ....[7]....
        /*016c*/ 	.word	0x00000630
        /*0170*/ 	.word	0x000000ff
        /*0174*/ 	.word	0x00000058
        /*0178*/ 	.short	0x0100
        /*017a*/ 	.byte	0x05
	.zero		1


	//   ....[8]....
        /*017c*/ 	.word	0x00000640
        /*0180*/ 	.word	0x000000ff
        /*0184*/ 	.word	0x00000020
        /*0188*/ 	.short	0x0100
        /*018a*/ 	.byte	0x05
	.zero		1


	//   ....[9]....
        /*018c*/ 	.word	0x00000650
        /*0190*/ 	.word	0x000000ff
        /*0194*/ 	.word	0x00000060
        /*0198*/ 	.short	0x0100
        /*019a*/ 	.byte	0x05
	.zero		1


	//   ....[10]....
        /*019c*/ 	.word	0x00000660
        /*01a0*/ 	.word	0x000000ff
        /*01a4*/ 	.word	0x00000028
        /*01a8*/ 	.short	0x0100
        /*01aa*/ 	.byte	0x05
	.zero		1


	//   ....[11]....
        /*01ac*/ 	.word	0x00000670
        /*01b0*/ 	.word	0x000000ff
        /*01b4*/ 	.word	0x00000068
        /*01b8*/ 	.short	0x0100
        /*01ba*/ 	.byte	0x05
	.zero		1


	//   ....[12]....
        /*01bc*/ 	.word	0x00000680
        /*01c0*/ 	.word	0x000000ff
        /*01c4*/ 	.word	0x00000030
        /*01c8*/ 	.short	0x0100
        /*01ca*/ 	.byte	0x05
	.zero		1


	//   ....[13]....
        /*01cc*/ 	.word	0x00000690
        /*01d0*/ 	.word	0x000000ff
        /*01d4*/ 	.word	0x00000070
        /*01d8*/ 	.short	0x0100
        /*01da*/ 	.byte	0x05
	.zero		1


	//   ....[14]....
        /*01dc*/ 	.word	0x000006a0
        /*01e0*/ 	.word	0x000000ff
        /*01e4*/ 	.word	0x00000038
        /*01e8*/ 	.short	0x0100
        /*01ea*/ 	.byte	0x05
	.zero		1


	//   ....[15]....
        /*01ec*/ 	.word	0x000006b0
        /*01f0*/ 	.word	0x000000ff
        /*01f4*/ 	.word	0x00000078
        /*01f8*/ 	.short	0x0100
        /*01fa*/ 	.byte	0x05
	.zero		1


	//   ....[16]....
        /*01fc*/ 	.word	0x000007e0
        /*0200*/ 	.word	0x000000ff
        /*0204*/ 	.word	0x00000080
        /*0208*/ 	.short	0x0100
        /*020a*/ 	.byte	0x07
	.zero		1


	//   ....[17]....
        /*020c*/ 	.word	0x000007f0
        /*0210*/ 	.word	0x000000ff
        /*0214*/ 	.word	0x000000a0
        /*0218*/ 	.short	0x0100
        /*021a*/ 	.byte	0x07
	.zero		1


	//   ....[18]....
        /*021c*/ 	.word	0x00000800
        /*0220*/ 	.word	0x000000ff
        /*0224*/ 	.word	0x00000088
        /*0228*/ 	.short	0x0100
        /*022a*/ 	.byte	0x07
	.zero		1


	//   ....[19]....
        /*022c*/ 	.word	0x00000810
        /*0230*/ 	.word	0x000000ff
        /*0234*/ 	.word	0x000000a8
        /*0238*/ 	.short	0x0100
        /*023a*/ 	.byte	0x07
	.zero		1


	//   ....[20]....
        /*023c*/ 	.word	0x00000820
        /*0240*/ 	.word	0x000000ff
        /*0244*/ 	.word	0x00000090
        /*0248*/ 	.short	0x0100
        /*024a*/ 	.byte	0x07
	.zero		1


	//   ....[21]....
        /*024c*/ 	.word	0x00000830
        /*0250*/ 	.word	0x000000ff
        /*0254*/ 	.word	0x000000b0
        /*0258*/ 	.short	0x0100
        /*025a*/ 	.byte	0x07
	.zero		1


	//   ....[22]....
        /*025c*/ 	.word	0x00000840
        /*0260*/ 	.word	0x000000ff
        /*0264*/ 	.word	0x00000098
        /*0268*/ 	.short	0x0100
        /*026a*/ 	.byte	0x07
	.zero		1


	//   ....[23]....
        /*026c*/ 	.word	0x00000850
        /*0270*/ 	.word	0x000000ff
        /*0274*/ 	.word	0x000000b8
        /*0278*/ 	.short	0x0100
        /*027a*/ 	.byte	0x07
	.zero		1


	//   ....[24]....
        /*027c*/ 	.word	0x00000940
        /*0280*/ 	.word	0x000000ff
        /*0284*/ 	.word	0x000000c0
        /*0288*/ 	.short	0x0100
        /*028a*/ 	.byte	0x05
	.zero		1


	//   ....[25]....
        /*028c*/ 	.word	0x00000950
        /*0290*/ 	.word	0x000000ff
        /*0294*/ 	.word	0x000000c8
        /*0298*/ 	.short	0x0100
        /*029a*/ 	.byte	0x05
	.zero		1


	//   ....[26]....
        /*029c*/ 	.word	0x00000a90
        /*02a0*/ 	.word	0x000000ff
        /*02a4*/ 	.word	0x000000d0
        /*02a8*/ 	.short	0x0100
        /*02aa*/ 	.byte	0x05
	.zero		1


	//   ....[27]....
        /*02ac*/ 	.word	0x00000aa0
        /*02b0*/ 	.word	0x000000ff
        /*02b4*/ 	.word	0x000000d8
        /*02b8*/ 	.short	0x0100
        /*02ba*/ 	.byte	0x05
	.zero		1


	//   ....[28]....
        /*02bc*/ 	.word	0x00000bd0
        /*02c0*/ 	.word	0x000000ff
        /*02c4*/ 	.word	0x000000e0
        /*02c8*/ 	.short	0x0100
        /*02ca*/ 	.byte	0x07
	.zero		1


	//   ....[29]....
        /*02cc*/ 	.word	0x00000be0
        /*02d0*/ 	.word	0x000000ff
        /*02d4*/ 	.word	0x000000f0
        /*02d8*/ 	.short	0x0100
        /*02da*/ 	.byte	0x07
	.zero		1


	//   ....[30]....
        /*02dc*/ 	.word	0x00000bf0
        /*02e0*/ 	.word	0x000000ff
        /*02e4*/ 	.word	0x000000e8
        /*02e8*/ 	.short	0x0100
        /*02ea*/ 	.byte	0x07
	.zero		1


	//   ....[31]....
        /*02ec*/ 	.word	0x00000c00
        /*02f0*/ 	.word	0x000000ff
        /*02f4*/ 	.word	0x000000f8
        /*02f8*/ 	.short	0x0100
        /*02fa*/ 	.byte	0x07
	.zero		1


	//   ....[32]....
        /*02fc*/ 	.word	0x00001540
        /*0300*/ 	.word	0x000000ff
        /*0304*/ 	.word	0x00000040
        /*0308*/ 	.short	0x010a
        /*030a*/ 	.byte	0x04
	.zero		1


	//   ....[33]....
        /*030c*/ 	.word	0x00001800
        /*0310*/ 	.word	0x000000ff
        /*0314*/ 	.word	0x00000040
        /*0318*/ 	.short	0x010a
        /*031a*/ 	.byte	0x09
	.zero		1


	//   ....[34]....
        /*031c*/ 	.word	0x00001970
        /*0320*/ 	.word	0x000000ff
        /*0324*/ 	.word	0x00000040
        /*0328*/ 	.short	0x010a
        /*032a*/ 	.byte	0x08
	.zero		1


	//   ....[35]....
        /*032c*/ 	.word	0x00001b30
        /*0330*/ 	.word	0x000000ff
        /*0334*/ 	.word	0x000000c8
        /*0338*/ 	.short	0x0101
        /*033a*/ 	.byte	0x16
	.zero		1


	//   ....[36]....
        /*033c*/ 	.word	0x00001b60
        /*0340*/ 	.word	0x000000ff
        /*0344*/ 	.word	0x00000040
        /*0348*/ 	.short	0x010a
        /*034a*/ 	.byte	0x04
	.zero		1


	//   ....[37]....
        /*034c*/ 	.word	0x00001e00
        /*0350*/ 	.word	0x000000ff
        /*0354*/ 	.word	0x00000040
        /*0358*/ 	.short	0x010a
        /*035a*/ 	.byte	0x09
	.zero		1


	//   ....[38]....
        /*035c*/ 	.word	0x00001f70
        /*0360*/ 	.word	0x000000ff
        /*0364*/ 	.word	0x00000040
        /*0368*/ 	.short	0x010a
        /*036a*/ 	.byte	0x08
	.zero		1


	//   ....[39]....
        /*036c*/ 	.word	0x00002170
        /*0370*/ 	.word	0x000000ff
        /*0374*/ 	.word	0x000000d0
        /*0378*/ 	.short	0x010a
        /*037a*/ 	.byte	0x16
	.zero		1


	//   ....[40]....
        /*037c*/ 	.word	0x00002230
        /*0380*/ 	.word	0x000000ff
        /*0384*/ 	.word	0x00000000
        /*0388*/ 	.short	0x0101
        /*038a*/ 	.byte	0x04
	.zero		1


	//   ....[41]....
        /*038c*/ 	.word	0x00002730
        /*0390*/ 	.word	0x000000ff
        /*0394*/ 	.word	0x00000000
        /*0398*/ 	.short	0x010a
        /*039a*/ 	.byte	0x04
	.zero		1


	//   ....[42]....
        /*039c*/ 	.word	0x000027d0
        /*03a0*/ 	.word	0x000000ff
        /*03a4*/ 	.word	0x00000000
        /*03a8*/ 	.short	0x010a
        /*03aa*/ 	.byte	0x04
	.zero		1


	//   ....[43]....
        /*03ac*/ 	.word	0x00002870
        /*03b0*/ 	.word	0x000000ff
        /*03b4*/ 	.word	0x00000000
        /*03b8*/ 	.short	0x010a
        /*03ba*/ 	.byte	0x04
	.zero		1


	//   ....[44]....
        /*03bc*/ 	.word	0x00002910
        /*03c0*/ 	.word	0x000000ff
        /*03c4*/ 	.word	0x00000000
        /*03c8*/ 	.short	0x010a
        /*03ca*/ 	.byte	0x04
	.zero		1


	//   ....[45]....
        /*03cc*/ 	.word	0x000029b0
        /*03d0*/ 	.word	0x000000ff
        /*03d4*/ 	.word	0x00000000
        /*03d8*/ 	.short	0x010a
        /*03da*/ 	.byte	0x04
	.zero		1


	//   ....[46]....
        /*03dc*/ 	.word	0x00002a50
        /*03e0*/ 	.word	0x000000ff
        /*03e4*/ 	.word	0x00000000
        /*03e8*/ 	.short	0x010a
        /*03ea*/ 	.byte	0x04
	.zero		1


	//   ....[47]....
        /*03ec*/ 	.word	0x00002af0
        /*03f0*/ 	.word	0x000000ff
        /*03f4*/ 	.word	0x00000000
        /*03f8*/ 	.short	0x010a
        /*03fa*/ 	.byte	0x04
	.zero		1


	//   ....[48]....
        /*03fc*/ 	.word	0x00002ba0
        /*0400*/ 	.word	0x00000000
        /*0404*/ 	.word	0x00000000
        /*0408*/ 	.short	0x010a
        /*040a*/ 	.byte	0xff
	.zero		1


	//   ....[49]....
        /*040c*/ 	.word	0x00002cd0
        /*0410*/ 	.word	0x000000ff
        /*0414*/ 	.word	0x000000d8
        /*0418*/ 	.short	0x010a
        /*041a*/ 	.byte	0x2d
	.zero		1


	//   ....[50]....
        /*041c*/ 	.word	0x00002d70
        /*0420*/ 	.word	0x000000ff
        /*0424*/ 	.word	0x000000d0
        /*0428*/ 	.short	0x010a
        /*042a*/ 	.byte	0x2d
	.zero		1


	//   ....[51]....
        /*042c*/ 	.word	0x00002e10
        /*0430*/ 	.word	0x000000ff
        /*0434*/ 	.word	0x00000000
        /*0438*/ 	.short	0x0101
        /*043a*/ 	.byte	0x06
	.zero		1


	//   ....[52]....
        /*043c*/ 	.word	0x00002e50
        /*0440*/ 	.word	0x000000ff
        /*0444*/ 	.word	0x000000d8
        /*0448*/ 	.short	0x0106
        /*044a*/ 	.byte	0x2d
	.zero		1


	//   ....[53]....
        /*044c*/ 	.word	0x00002e90
        /*0450*/ 	.word	0x00000000
        /*0454*/ 	.word	0x000000d8
        /*0458*/ 	.short	0x010a
        /*045a*/ 	.byte	0xff
	.zero		1


	//   ....[54]....
        /*045c*/ 	.word	0x000033e0
        /*0460*/ 	.word	0x000000ff
        /*0464*/ 	.word	0x000000d0
        /*0468*/ 	.short	0x010a
        /*046a*/ 	.byte	0x06
	.zero		1


	//   ....[55]....
        /*046c*/ 	.word	0x00003490
        /*0470*/ 	.word	0x000000ff
        /*0474*/ 	.word	0x00000000
        /*0478*/ 	.short	0x0101
        /*047a*/ 	.byte	0x05
	.zero		1


	//   ....[56]....
        /*047c*/ 	.word	0x000034a0
        /*0480*/ 	.word	0x000000ff
        /*0484*/ 	.word	0x000000f0
        /*0488*/ 	.short	0x010a
        /*048a*/ 	.byte	0x08
	.zero		1


	//   ....[57]....
        /*048c*/ 	.word	0x00003530
        /*0490*/ 	.word	0x000000ff
        /*0494*/ 	.word	0x00000000
        /*0498*/ 	.short	0x010a
        /*049a*/ 	.byte	0x04
	.zero		1


	//   ....[58]....
        /*049c*/ 	.word	0x000035a0
        /*04a0*/ 	.word	0x000000ff
        /*04a4*/ 	.word	0x00000000
        /*04a8*/ 	.short	0x010a
        /*04aa*/ 	.byte	0x07
	.zero		1


	//   ....[59]....
        /*04ac*/ 	.word	0x000036d0
        /*04b0*/ 	.word	0x000000ff
        /*04b4*/ 	.word	0x00000000
        /*04b8*/ 	.short	0x010a
        /*04ba*/ 	.byte	0x04
	.zero		1


	//   ....[60]....
        /*04bc*/ 	.word	0x000039d0
        /*04c0*/ 	.word	0x000000ff
        /*04c4*/ 	.word	0x00000000
        /*04c8*/ 	.short	0x010a
        /*04ca*/ 	.byte	0x05
	.zero		1


	//   ....[61]....
        /*04cc*/ 	.word	0x00003a60
        /*04d0*/ 	.word	0x000000ff
        /*04d4*/ 	.word	0x00000000
        /*04d8*/ 	.short	0x010a
        /*04da*/ 	.byte	0x07
	.zero		1


	//   ....[62]....
        /*04dc*/ 	.word	0x00003f80
        /*04e0*/ 	.word	0x000000ff
        /*04e4*/ 	.word	0x000000d0
        /*04e8*/ 	.short	0x010a
        /*04ea*/ 	.byte	0x16
	.zero		1


	//   ....[63]....
        /*04ec*/ 	.word	0x00004020
        /*04f0*/ 	.word	0x000000ff
        /*04f4*/ 	.word	0x00000000
        /*04f8*/ 	.short	0x0101
        /*04fa*/ 	.byte	0x0f
	.zero		1


	//   ....[64]....
        /*04fc*/ 	.word	0x00004340
        /*0500*/ 	.word	0x000000ff
        /*0504*/ 	.word	0x000000c8
        /*0508*/ 	.short	0x010a
        /*050a*/ 	.byte	0x16
	.zero		1


	//   ....[65]....
        /*050c*/ 	.word	0x00004520
        /*0510*/ 	.word	0x000000ff
        /*0514*/ 	.word	0x000000a0
        /*0518*/ 	.short	0x010a
        /*051a*/ 	.byte	0x16
	.zero		1


	//   ....[66]....
        /*051c*/ 	.word	0x00004790
        /*0520*/ 	.word	0x000000ff
        /*0524*/ 	.word	0x00000080
        /*0528*/ 	.short	0x010b
        /*052a*/ 	.byte	0x16
	.zero		1


	//   ....[67]....
        /*052c*/ 	.word	0x000047a0
        /*0530*/ 	.word	0x000000ff
        /*0534*/ 	.word	0x00000000
        /*0538*/ 	.short	0x0101
        /*053a*/ 	.byte	0x1f
	.zero		1


	//   ....[68]....
        /*053c*/ 	.word	0x000047c0
        /*0540*/ 	.word	0x000000ff
        /*0544*/ 	.word	0x000000a8
        /*0548*/ 	.short	0x010a
        /*054a*/ 	.byte	0x16
	.zero		1


	//   ....[69]....
        /*054c*/ 	.word	0x00004920
        /*0550*/ 	.word	0x000000ff
        /*0554*/ 	.word	0x00000088
        /*0558*/ 	.short	0x010b
        /*055a*/ 	.byte	0x16
	.zero		1


	//   ....[70]....
        /*055c*/ 	.word	0x00004930
        /*0560*/ 	.word	0x000000ff
        /*0564*/ 	.word	0x00000000
        /*0568*/ 	.short	0x0101
        /*056a*/ 	.byte	0x1e
	.zero		1


	//   ....[71]....
        /*056c*/ 	.word	0x00004940
        /*0570*/ 	.word	0x000000ff
        /*0574*/ 	.word	0x000000b0
        /*0578*/ 	.short	0x010a
        /*057a*/ 	.byte	0x16
	.zero		1


	//   ....[72]....
        /*057c*/ 	.word	0x00004ae0
        /*0580*/ 	.word	0x000000ff
        /*0584*/ 	.word	0x00000090
        /*0588*/ 	.short	0x010b
        /*058a*/ 	.byte	0x16
	.zero		1


	//   ....[73]....
        /*058c*/ 	.word	0x00004b60
        /*0590*/ 	.word	0x000000ff
        /*0594*/ 	.word	0x00000000
        /*0598*/ 	.short	0x0101
        /*059a*/ 	.byte	0x2d
	.zero		1


	//   ....[74]....
        /*059c*/ 	.word	0x00004b90
        /*05a0*/ 	.word	0x000000ff
        /*05a4*/ 	.word	0x000000b8
        /*05a8*/ 	.short	0x010a
        /*05aa*/ 	.byte	0x16
	.zero		1


	//   ....[75]....
        /*05ac*/ 	.word	0x00004d60
        /*05b0*/ 	.word	0x000000ff
        /*05b4*/ 	.word	0x00000098
        /*05b8*/ 	.short	0x010b
        /*05ba*/ 	.byte	0x16
	.zero		1


	//   ....[76]....
        /*05bc*/ 	.word	0x00004d80
        /*05c0*/ 	.word	0x000000ff
        /*05c4*/ 	.word	0x00000000
        /*05c8*/ 	.short	0x0101
        /*05ca*/ 	.byte	0x17
	.zero		1


	//   ....[77]....
        /*05cc*/ 	.word	0x00004db0
        /*05d0*/ 	.word	0x000000ff
        /*05d4*/ 	.word	0x000000a0
        /*05d8*/ 	.short	0x010a
        /*05da*/ 	.byte	0x16
	.zero		1


	//   ....[78]....
        /*05dc*/ 	.word	0x00004dd0
        /*05e0*/ 	.word	0x000000ff
        /*05e4*/ 	.word	0x000000a8
        /*05e8*/ 	.short	0x010a
        /*05ea*/ 	.byte	0x16
	.zero		1


	//   ....[79]....
        /*05ec*/ 	.word	0x00004df0
        /*05f0*/ 	.word	0x000000ff
        /*05f4*/ 	.word	0x000000b0
        /*05f8*/ 	.short	0x010a
        /*05fa*/ 	.byte	0x16
	.zero		1


	//   ....[80]....
        /*05fc*/ 	.word	0x00004e30
        /*0600*/ 	.word	0x00000000
        /*0604*/ 	.word	0x000000b8
        /*0608*/ 	.short	0x010a
        /*060a*/ 	.byte	0xff
	.zero		1


	//   ....[81]....
        /*060c*/ 	.word	0x00005180
        /*0610*/ 	.word	0x000000ff
        /*0614*/ 	.word	0x000000d0
        /*0618*/ 	.short	0x010a
        /*061a*/ 	.byte	0x32
	.zero		1


	//   ....[82]....
        /*061c*/ 	.word	0x000052a0
        /*0620*/ 	.word	0x000000ff
        /*0624*/ 	.word	0x00000000
        /*0628*/ 	.short	0x0101
        /*062a*/ 	.byte	0x04
	.zero		1


	//   ....[83]....
        /*062c*/ 	.word	0x00005d30
        /*0630*/ 	.word	0x000000ff
        /*0634*/ 	.word	0x00000080
        /*0638*/ 	.short	0x010a
        /*063a*/ 	.byte	0x32
	.zero		1


	//   ....[84]....
        /*063c*/ 	.word	0x00005dd0
        /*0640*/ 	.word	0x00000064
        /*0644*/ 	.word	0x000000e0
        /*0648*/ 	.short	0x010a
        /*064a*/ 	.byte	0xff
	.zero		1


	//   ....[85]....
        /*064c*/ 	.word	0x00005ee0
        /*0650*/ 	.word	0x000000ff
        /*0654*/ 	.word	0x00000080
        /*0658*/ 	.short	0x010a
        /*065a*/ 	.byte	0x32
	.zero		1


	//   ....[86]....
        /*065c*/ 	.word	0x00005fd0
        /*0660*/ 	.word	0x00000064
        /*0664*/ 	.word	0x000000e0
        /*0668*/ 	.short	0x010a
        /*066a*/ 	.byte	0xff
	.zero		1


	//   ....[87]....
        /*066c*/ 	.word	0x000067c0
        /*0670*/ 	.word	0x00000000
        /*0674*/ 	.word	0x00000000
        /*0678*/ 	.short	0x0101
        /*067a*/ 	.byte	0xff
	.zero		1


	//   ....[88]....
        /*067c*/ 	.word	0x000067d0
        /*0680*/ 	.word	0x00000003
        /*0684*/ 	.word	0x00000080
        /*0688*/ 	.short	0x010a
        /*068a*/ 	.byte	0xff
	.zero		1


	//   ....[89]....
        /*068c*/ 	.word	0x000068b0
        /*0690*/ 	.word	0x00000003
        /*0694*/ 	.word	0x00000080
        /*0698*/ 	.short	0x010a
        /*069a*/ 	.byte	0xff
	.zero		1


	//   ....[90]....
        /*069c*/ 	.word	0x00007120
        /*06a0*/ 	.word	0x00000069
        /*06a4*/ 	.word	0x00000000
        /*06a8*/ 	.short	0x0101
        /*06aa*/ 	.byte	0xff
	.zero		1


	//   ....[91]....
        /*06ac*/ 	.word	0x00007140
        /*06b0*/ 	.word	0x00000032
        /*06b4*/ 	.word	0x00000080
        /*06b8*/ 	.short	0x010a
        /*06ba*/ 	.byte	0xff
	.zero		1


	//   ....[92]....
        /*06bc*/ 	.word	0x00007210
        /*06c0*/ 	.word	0x00000032
        /*06c4*/ 	.word	0x00000080
        /*06c8*/ 	.short	0x010a
        /*06ca*/ 	.byte	0xff
	.zero		1


	//   ....[93]....
        /*06cc*/ 	.word	0x00007a70
        /*06d0*/ 	.word	0x00000069
        /*06d4*/ 	.word	0x00000000
        /*06d8*/ 	.short	0x0101
        /*06da*/ 	.byte	0xff
	.zero		1


	//   ....[94]....
        /*06dc*/ 	.word	0x00007a90
        /*06e0*/ 	.word	0x0000006a
        /*06e4*/ 	.word	0x00000080
        /*06e8*/ 	.short	0x010a
        /*06ea*/ 	.byte	0xff
	.zero		1


	//   ....[95]....
        /*06ec*/ 	.word	0x00007b60
        /*06f0*/ 	.word	0x0000006a
        /*06f4*/ 	.word	0x00000080
        /*06f8*/ 	.short	0x010a
        /*06fa*/ 	.byte	0xff
	.zero		1


	//   ....[96]....
        /*06fc*/ 	.word	0x00007ea0
        /*0700*/ 	.word	0x000000ff
        /*0704*/ 	.word	0x00000000
        /*0708*/ 	.short	0x0101
        /*070a*/ 	.byte	0x05
	.zero		1


	//   ....[97]....
        /*070c*/ 	.word	0x00008420
        /*0710*/ 	.word	0x00000003
        /*0714*/ 	.word	0x00000000
        /*0718*/ 	.short	0x0101
        /*071a*/ 	.byte	0xff
	.zero		1


	//   ....[98]....
        /*071c*/ 	.word	0x00008660
        /*0720*/ 	.word	0x000000ff
        /*0724*/ 	.word	0x00000000
        /*0728*/ 	.short	0x0101
        /*072a*/ 	.byte	0x04
	.zero		1


	//   ....[99]....
        /*072c*/ 	.word	0x00008690
        /*0730*/ 	.word	0x00000002
        /*0734*/ 	.word	0x00000040
        /*0738*/ 	.short	0x010a
        /*073a*/ 	.byte	0xff
	.zero		1


	//   ....[100]....
        /*073c*/ 	.word	0x000086f0
        /*0740*/ 	.word	0x00000002
        /*0744*/ 	.word	0x00000040
        /*0748*/ 	.short	0x010a
        /*074a*/ 	.byte	0xff
	.zero		1


	//   ....[101]....
        /*074c*/ 	.word	0x00008750
        /*0750*/ 	.word	0x00000002
        /*0754*/ 	.word	0x000000d0
        /*0758*/ 	.short	0x010a
        /*075a*/ 	.byte	0xff
	.zero		1


	//   ....[102]....
        /*075c*/ 	.word	0x000087b0
        /*0760*/ 	.word	0x00000000
        /*0764*/ 	.word	0x00000000
        /*0768*/ 	.short	0x010a
        /*076a*/ 	.byte	0xff
	.zero		1


	//   ....[103]....
        /*076c*/ 	.word	0x00008810
        /*0770*/ 	.word	0x00000000
        /*0774*/ 	.word	0x00000000
        /*0778*/ 	.short	0x010a
        /*077a*/ 	.byte	0xff
	.zero		1


	//   ....[104]....
        /*077c*/ 	.word	0x00008870
        /*0780*/ 	.word	0x00000000
        /*0784*/ 	.word	0x00000000
        /*0788*/ 	.short	0x010a
        /*078a*/ 	.byte	0xff
	.zero		1


	//   ....[105]....
        /*078c*/ 	.word	0x000088d0
        /*0790*/ 	.word	0x00000000
        /*0794*/ 	.word	0x00000000
        /*0798*/ 	.short	0x010a
        /*079a*/ 	.byte	0xff
	.zero		1


	//   ....[106]....
        /*079c*/ 	.word	0x00008930
        /*07a0*/ 	.word	0x00000000
        /*07a4*/ 	.word	0x00000000
        /*07a8*/ 	.short	0x010a
        /*07aa*/ 	.byte	0xff
	.zero		1


	//   ....[107]....
        /*07ac*/ 	.word	0x00008990
        /*07b0*/ 	.word	0x00000000
        /*07b4*/ 	.word	0x00000000
        /*07b8*/ 	.short	0x010a
        /*07ba*/ 	.byte	0xff
	.zero		1


	//   ....[108]....
        /*07bc*/ 	.word	0x000089f0
        /*07c0*/ 	.word	0x00000000
        /*07c4*/ 	.word	0x00000000
        /*07c8*/ 	.short	0x010a
        /*07ca*/ 	.byte	0xff
	.zero		1


	//   ....[109]....
        /*07cc*/ 	.word	0x00008a50
        /*07d0*/ 	.word	0x00000004
        /*07d4*/ 	.word	0x000000d8
        /*07d8*/ 	.short	0x010a
        /*07da*/ 	.byte	0xff
	.zero		1


	//   ....[110]....
        /*07dc*/ 	.word	0x00008ab0
        /*07e0*/ 	.word	0x00000004
        /*07e4*/ 	.word	0x000000d0
        /*07e8*/ 	.short	0x010a
        /*07ea*/ 	.byte	0xff
	.zero		1


	//   ....[111]....
        /*07ec*/ 	.word	0x00008b10
        /*07f0*/ 	.word	0x00000000
        /*07f4*/ 	.word	0x000000d0
        /*07f8*/ 	.short	0x010a
        /*07fa*/ 	.byte	0xff
	.zero		1


	//   ....[112]....
        /*07fc*/ 	.word	0x00008b70
        /*0800*/ 	.word	0x00000005
        /*0804*/ 	.word	0x000000f0
        /*0808*/ 	.short	0x010a
        /*080a*/ 	.byte	0xff
	.zero		1


	//   ....[113]....
        /*080c*/ 	.word	0x00008bd0
        /*0810*/ 	.word	0x00000000
        /*0814*/ 	.word	0x00000000
        /*0818*/ 	.short	0x010a
        /*081a*/ 	.byte	0xff
	.zero		1


	//   ....[114]....
        /*081c*/ 	.word	0x00008c30
        /*0820*/ 	.word	0x00000000
        /*0824*/ 	.word	0x00000000
        /*0828*/ 	.short	0x010a
        /*082a*/ 	.byte	0xff
	.zero		1


	//   ....[115]....
        /*082c*/ 	.word	0x00008c90
        /*0830*/ 	.word	0x00000000
        /*0834*/ 	.word	0x00000000
        /*0838*/ 	.short	0x010a
        /*083a*/ 	.byte	0xff
	.zero		1


	//   ....[116]....
        /*083c*/ 	.word	0x00008cf0
        /*0840*/ 	.word	0x00000000
        /*0844*/ 	.word	0x000000d0
        /*0848*/ 	.short	0x010a
        /*084a*/ 	.byte	0xff
	.zero		1


	//   ....[117]....
        /*084c*/ 	.word	0x00008d50
        /*0850*/ 	.word	0x00000000
        /*0854*/ 	.word	0x000000c8
        /*0858*/ 	.short	0x010a
        /*085a*/ 	.byte	0xff
	.zero		1


	//   ....[118]....
        /*085c*/ 	.word	0x00008db0
        /*0860*/ 	.word	0x00000003
        /*0864*/ 	.word	0x000000a0
        /*0868*/ 	.short	0x010a
        /*086a*/ 	.byte	0xff
	.zero		1


	//   ....[119]....
        /*086c*/ 	.word	0x00008e10
        /*0870*/ 	.word	0x00000003
        /*0874*/ 	.word	0x000000a8
        /*0878*/ 	.short	0x010a
        /*087a*/ 	.byte	0xff
	.zero		1


	//   ....[120]....
        /*087c*/ 	.word	0x00008e70
        /*0880*/ 	.word	0x00000003
        /*0884*/ 	.word	0x000000b0
        /*0888*/ 	.short	0x010a
        /*088a*/ 	.byte	0xff
	.zero		1


	//   ....[121]....
        /*088c*/ 	.word	0x00008ed0
        /*0890*/ 	.word	0x00000003
        /*0894*/ 	.word	0x000000b8
        /*0898*/ 	.short	0x010a
        /*089a*/ 	.byte	0xff
	.zero		1


	//   ....[122]....
        /*089c*/ 	.word	0x00008f30
        /*08a0*/ 	.word	0x00000000
        /*08a4*/ 	.word	0x000000a0
        /*08a8*/ 	.short	0x010a
        /*08aa*/ 	.byte	0xff
	.zero		1


	//   ....[123]....
        /*08ac*/ 	.word	0x00008f90
        /*08b0*/ 	.word	0x00000000
        /*08b4*/ 	.word	0x000000a8
        /*08b8*/ 	.short	0x010a
        /*08ba*/ 	.byte	0xff
	.zero		1


	//   ....[124]....
        /*08bc*/ 	.word	0x00008ff0
        /*08c0*/ 	.word	0x00000000
        /*08c4*/ 	.word	0x000000b0
        /*08c8*/ 	.short	0x010a
        /*08ca*/ 	.byte	0xff
	.zero		1


	//   ....[125]....
        /*08cc*/ 	.word	0x00009050
        /*08d0*/ 	.word	0x00000000
        /*08d4*/ 	.word	0x000000d0
        /*08d8*/ 	.short	0x010a
        /*08da*/ 	.byte	0xff
	.zero		1


	//   ....[126]....
        /*08dc*/ 	.word	0x000090b0
        /*08e0*/ 	.word	0x00000000
        /*08e4*/ 	.word	0x00000080
        /*08e8*/ 	.short	0x010a
        /*08ea*/ 	.byte	0xff
	.zero		1


	//   ....[127]....
        /*08ec*/ 	.word	0x00009100
        /*08f0*/ 	.word	0x00000064
        /*08f4*/ 	.word	0x000000e0
        /*08f8*/ 	.short	0x010a
        /*08fa*/ 	.byte	0xff
	.zero		1


	//   ....[128]....
        /*08fc*/ 	.word	0x00009150
        /*0900*/ 	.word	0x00000003
        /*0904*/ 	.word	0x00000080
        /*0908*/ 	.short	0x010a
        /*090a*/ 	.byte	0xff
	.zero		1


	//   ....[129]....
        /*090c*/ 	.word	0x000091a0
        /*0910*/ 	.word	0x00000032
        /*0914*/ 	.word	0x00000080
        /*0918*/ 	.short	0x010a
        /*091a*/ 	.byte	0xff
	.zero		1


	//   ....[130]....
        /*091c*/ 	.word	0x000091f0
        /*0920*/ 	.word	0x0000006a
        /*0924*/ 	.word	0x00000080
        /*0928*/ 	.short	0x010a
        /*092a*/ 	.byte	0xff
	.zero		1


	//----- nvinfo : EIATTR_NUM_MBARRIERS
	.align		4
.L_47:
        /*092c*/ 	.byte	0x03, 0x38
        /*092e*/ 	.short	0x0020


	//----- nvinfo : EIATTR_EXIT_INSTR_OFFSETS
	.align		4
        /*0930*/ 	.byte	0x04, 0x1c
        /*0932*/ 	.short	(.L_49 - .L_48)


	//   ....[0]....
.L_48:
        /*0934*/ 	.word	0x00002bd0


	//   ....[1]....
        /*0938*/ 	.word	0x00002e60


	//   ....[2]....
        /*093c*/ 	.word	0x00002ec0


	//   ....[3]....
        /*0940*/ 	.word	0x00003cd0


	//   ....[4]....
        /*0944*/ 	.word	0x00004e60


	//   ....[5]....
        /*0948*/ 	.word	0x00004ea0


	//   ....[6]....
        /*094c*/ 	.word	0x00008550


	//   ....[7]....
        /*0950*/ 	.word	0x000085d0


	//   ....[8]....
        /*0954*/ 	.word	0x00008600


	//   ....[9]....
        /*0958*/ 	.word	0x00008670


	//----- nvinfo : EIATTR_MAX_THREADS
	.align		4
.L_49:
        /*095c*/ 	.byte	0x04, 0x05
        /*095e*/ 	.short	(.L_51 - .L_50)
.L_50:
        /*0960*/ 	.word	0x00000100
        /*0964*/ 	.word	0x00000001
        /*0968*/ 	.word	0x00000001


	//----- nvinfo : EIATTR_CRS_STACK_SIZE
	.align		4
.L_51:
        /*096c*/ 	.byte	0x04, 0x1e
        /*096e*/ 	.short	(.L_53 - .L_52)
.L_52:
        /*0970*/ 	.word	0x00000000


	//----- nvinfo : EIATTR_CBANK_PARAM_SIZE
	.align		4
.L_53:
        /*0974*/ 	.byte	0x03, 0x19
        /*0976*/ 	.short	0x0800


	//----- nvinfo : EIATTR_PARAM_CBANK
	.align		4
        /*0978*/ 	.byte	0x04, 0x0a
        /*097a*/ 	.short	(.L_55 - .L_54)
	.align		4
.L_54:
        /*097c*/ 	.word	index@(.nv.constant0._ZN7cutlass13device_kernelINS_4conv6kernel13ConvUniversalINS1_16ConvProblemShapeILNS1_8OperatorE0ELi2EEENS1_10collective14CollectiveConvINS1_47MainloopSm100TmaUmmaWarpSpecializedImplicitGemmILS5_0ELi8ELi2ELi1ELi2EN4cute5tupleIJNSA_1CILi1EEESD_SD_EEEEENSB_IJNSC_ILi128EEENSC_ILi64EEENSB_IJNSC_ILi32EEEEEEEEENS_10tfloat32_tESL_NSA_8TiledMMAINSA_8MMA_AtomIJNSA_17SM100_MMA_TF32_SSISL_SL_fLi128ELi64ELNSA_4UMMA5MajorE0ELSQ_0ELNSP_7ScaleInE0ELSR_0EEEEEENSA_6LayoutISE_NSB_IJNSC_ILi0EEESV_SV_EEEEENSB_IJNSA_10UnderscoreESY_SY_EEEEENS7_6detail27Sm100ImplicitGemmTileTraitsINSA_20SM90_TMA_LOAD_IM2COLENSA_14ComposedLayoutINSA_7SwizzleILi3ELi4ELi3EEENSA_18smem_ptr_flag_bitsILi32EEENSU_INSB_IJNSC_ILi8EEESI_EEENSB_IJSI_SD_EEEEEEEvEENS12_INSA_13SM90_TMA_LOADES1D_vEEEENS_8epilogue10collective18CollectiveEpilogueINS1I_23Sm100TmaWarpSpecializedILi4ELi2ELi16ELb1ELb0EEEJSK_NSB_IJNSU_ISG_SD_EENSU_INSC_ILi16EEESD_EEEEESL_NSB_IJNSB_IJlllEEESD_SV_EEESL_S1S_NS1I_6fusion15FusionCallbacksIS1M_NS1T_17LinearCombinationISL_fSL_fLNS_15FloatRoundStyleE2EEESK_S1Q_JEEENSA_5SM1004TMEM4LOAD26SM100_TMEM_LOAD_32dp32b16xES13_NS14_INS15_ILi2ELi4ELi3EEES18_NSU_INSB_IJS19_S1O_EEENSB_IJS1O_SD_EEEEEEENSA_39AutoVectorizingCopyWithAssumedAlignmentILi128EEENSA_21SM90_TMA_STORE_IM2COLES27_S29_S29_EEEvvEEEEvNT_6ParamsE)
        /*0980*/ 	.short	0x0380
        /*0982*/ 	.short	0x0800


	//----- nvinfo : EIATTR_SW_WAR
	.align		4
.L_55:
        /*0984*/ 	.byte	0x04, 0x36
        /*0986*/ 	.short	(.L_57 - .L_56)
.L_56:
        /*0988*/ 	.word	0x00000008
.L_57:


//--------------------- .nv.callgraph             --------------------------
	.section	.nv.callgraph,"",@"SHT_CUDA_CALLGRAPH"
	.align	4
	.sectionentsize	8
	.align		4
        /*0000*/ 	.word	0x00000000
	.align		4
        /*0004*/ 	.word	0xffffffff
	.align		4
        /*0008*/ 	.word	index@(_ZN7cutlass13device_kernelINS_4conv6kernel13ConvUniversalINS1_16ConvProblemShapeILNS1_8OperatorE0ELi2EEENS1_10collective14CollectiveConvINS1_47MainloopSm100TmaUmmaWarpSpecializedImplicitGemmILS5_0ELi8ELi2ELi1ELi2EN4cute5tupleIJNSA_1CILi1EEESD_SD_EEEEENSB_IJNSC_ILi128EEENSC_ILi64EEENSB_IJNSC_ILi32EEEEEEEEENS_10tfloat32_tESL_NSA_8TiledMMAINSA_8MMA_AtomIJNSA_17SM100_MMA_TF32_SSISL_SL_fLi128ELi64ELNSA_4UMMA5MajorE0ELSQ_0ELNSP_7ScaleInE0ELSR_0EEEEEENSA_6LayoutISE_NSB_IJNSC_ILi0EEESV_SV_EEEEENSB_IJNSA_10UnderscoreESY_SY_EEEEENS7_6detail27Sm100ImplicitGemmTileTraitsINSA_20SM90_TMA_LOAD_IM2COLENSA_14ComposedLayoutINSA_7SwizzleILi3ELi4ELi3EEENSA_18smem_ptr_flag_bitsILi32EEENSU_INSB_IJNSC_ILi8EEESI_EEENSB_IJSI_SD_EEEEEEEvEENS12_INSA_13SM90_TMA_LOADES1D_vEEEENS_8epilogue10collective18CollectiveEpilogueINS1I_23Sm100TmaWarpSpecializedILi4ELi2ELi16ELb1ELb0EEEJSK_NSB_IJNSU_ISG_SD_EENSU_INSC_ILi16EEESD_EEEEESL_NSB_IJNSB_IJlllEEESD_SV_EEESL_S1S_NS1I_6fusion15FusionCallbacksIS1M_NS1T_17LinearCombinationISL_fSL_fLNS_15FloatRoundStyleE2EEESK_S1Q_JEEENSA_5SM1004TMEM4LOAD26SM100_TMEM_LOAD_32dp32b16xES13_NS14_INS15_ILi2ELi4ELi3EEES18_NSU_INSB_IJS19_S1O_EEENSB_IJS1O_SD_EEEEEEENSA_39AutoVectorizingCopyWithAssumedAlignmentILi128EEENSA_21SM90_TMA_STORE_IM2COLES27_S29_S29_EEEvvEEEEvNT_6ParamsE)
	.align		4
        /*000c*/ 	.word	index@(__assertfail)
	.align		4
        /*0010*/ 	.word	0x00000000
	.align		4
        /*0014*/ 	.word	0xfffffffe
	.align		4
        /*0018*/ 	.word	0x00000000
	.align		4
        /*001c*/ 	.word	0xfffffffd
	.align		4
        /*0020*/ 	.word	0x00000000
	.align		4
        /*0024*/ 	.word	0xfffffffc


//--------------------- .nv.constant4             --------------------------
	.section	.nv.constant4,"a",@progbits
	.align	8
	.align		8
.nv.constant4:
        /*0000*/ 	.dword	__assertfail
	.align		8
        /*0008*/ 	.dword	__unnamed_1
	.align		8
        /*0010*/ 	.dword	__unnamed_2
	.align		8
        /*0018*/ 	.dword	_ZN39_INTERNAL_d51d7ae9_4_k_cu_3ae07185_25364cuda3std3__45__cpo5beginE
	.align		8
        /*0020*/ 	.dword	_ZN39_INTERNAL_d51d7ae9_4_k_cu_3ae07185_25364cuda3std3__45__cpo3endE
	.align		8
        /*0028*/ 	.dword	_ZN39_INTERNAL_d51d7ae9_4_k_cu_3ae07185_25364cuda3std3__45__cpo6cbeginE
	.align		8
        /*0030*/ 	.dword	_ZN39_INTERNAL_d51d7ae9_4_k_cu_3ae07185_25364cuda3std3__45__cpo4cendE
	.align		8
        /*0038*/ 	.dword	_ZN39_INTERNAL_d51d7ae9_4_k_cu_3ae07185_25364cuda3std3__441_GLOBAL__N__d51d7ae9_4_k_cu_3ae07185_25366ignoreE
	.align		8
        /*0040*/ 	.dword	_ZN39_INTERNAL_d51d7ae9_4_k_cu_3ae07185_25364cuda3std3__419piecewise_constructE
	.align		8
        /*0048*/ 	.dword	_ZN39_INTERNAL_d51d7ae9_4_k_cu_3ae07185_25364cuda3std3__48in_placeE
	.align		8
        /*0050*/ 	.dword	_ZN39_INTERNAL_d51d7ae9_4_k_cu_3ae07185_25364cuda3std6ranges3__45__cpo4swapE
	.align		8
        /*0058*/ 	.dword	_ZN39_INTERNAL_d51d7ae9_4_k_cu_3ae07185_25364cuda3std6ranges3__45__cpo9iter_moveE
	.align		8
        /*0060*/ 	.dword	_ZN39_INTERNAL_d51d7ae9_4_k_cu_3ae07185_25364cute7productE
	.align		8
        /*0068*/ 	.dword	_ZN39_INTERNAL_d51d7ae9_4_k_cu_3ae07185_25364cute1_E
	.align		8
        /*0070*/ 	.dword	$str$27
	.align		8
        /*0078*/ 	.dword	$str$28
	.align		8
        /*0080*/ 	.dword	$str$29
	.align		8
        /*0088*/ 	.dword	$str$30


//--------------------- .text._ZN7cutlass13device_kernelINS_4conv6kernel13ConvUniversalINS1_16ConvProblemShapeILNS1_8OperatorE0ELi2EEENS1_10collective14CollectiveConvINS1_47MainloopSm100TmaUmmaWarpSpecializedImplicitGemmILS5_0ELi8ELi2ELi1ELi2EN4cute5tupleIJNSA_1CILi1EEESD_SD_EEEEENSB_IJNSC_ILi128EEENSC_ILi64EEENSB_IJNSC_ILi32EEEEEEEEENS_10tfloat32_tESL_NSA_8TiledMMAINSA_8MMA_AtomIJNSA_17SM100_MMA_TF32_SSISL_SL_fLi128ELi64ELNSA_4UMMA5MajorE0ELSQ_0ELNSP_7ScaleInE0ELSR_0EEEEEENSA_6LayoutISE_NSB_IJNSC_ILi0EEESV_SV_EEEEENSB_IJNSA_10UnderscoreESY_SY_EEEEENS7_6detail27Sm100ImplicitGemmTileTraitsINSA_20SM90_TMA_LOAD_IM2COLENSA_14ComposedLayoutINSA_7SwizzleILi3ELi4ELi3EEENSA_18smem_ptr_flag_bitsILi32EEENSU_INSB_IJNSC_ILi8EEESI_EEENSB_IJSI_SD_EEEEEEEvEENS12_INSA_13SM90_TMA_LOADES1D_vEEEENS_8epilogue10collective18CollectiveEpilogueINS1I_23Sm100TmaWarpSpecializedILi4ELi2ELi16ELb1ELb0EEEJSK_NSB_IJNSU_ISG_SD_EENSU_INSC_ILi16EEESD_EEEEESL_NSB_IJNSB_IJlllEEESD_SV_EEESL_S1S_NS1I_6fusion15FusionCallbacksIS1M_NS1T_17LinearCombinationISL_fSL_fLNS_15FloatRoundStyleE2EEESK_S1Q_JEEENSA_5SM1004TMEM4LOAD26SM100_TMEM_LOAD_32dp32b16xES13_NS14_INS15_ILi2ELi4ELi3EEES18_NSU_INSB_IJS19_S1O_EEENSB_IJS1O_SD_EEEEEEENSA_39AutoVectorizingCopyWithAssumedAlignmentILi128EEENSA_21SM90_TMA_STORE_IM2COLES27_S29_S29_EEEvvEEEEvNT_6ParamsE --------------------------
	.section	.text._ZN7cutlass13device_kernelINS_4conv6kernel13ConvUniversalINS1_16ConvProblemShapeILNS1_8OperatorE0ELi2EEENS1_10collective14CollectiveConvINS1_47MainloopSm100TmaUmmaWarpSpecializedImplicitGemmILS5_0ELi8ELi2ELi1ELi2EN4cute5tupleIJNSA_1CILi1EEESD_SD_EEEEENSB_IJNSC_ILi128EEENSC_ILi64EEENSB_IJNSC_ILi32EEEEEEEEENS_10tfloat32_tESL_NSA_8TiledMMAINSA_8MMA_AtomIJNSA_17SM100_MMA_TF32_SSISL_SL_fLi128ELi64ELNSA_4UMMA5MajorE0ELSQ_0ELNSP_7ScaleInE0ELSR_0EEEEEENSA_6LayoutISE_NSB_IJNSC_ILi0EEESV_SV_EEEEENSB_IJNSA_10UnderscoreESY_SY_EEEEENS7_6detail27Sm100ImplicitGemmTileTraitsINSA_20SM90_TMA_LOAD_IM2COLENSA_14ComposedLayoutINSA_7SwizzleILi3ELi4ELi3EEENSA_18smem_ptr_flag_bitsILi32EEENSU_INSB_IJNSC_ILi8EEESI_EEENSB_IJSI_SD_EEEEEEEvEENS12_INSA_13SM90_TMA_LOADES1D_vEEEENS_8epilogue10collective18CollectiveEpilogueINS1I_23Sm100TmaWarpSpecializedILi4ELi2ELi16ELb1ELb0EEEJSK_NSB_IJNSU_ISG_SD_EENSU_INSC_ILi16EEESD_EEEEESL_NSB_IJNSB_IJlllEEESD_SV_EEESL_S1S_NS1I_6fusion15FusionCallbacksIS1M_NS1T_17LinearCombinationISL_fSL_fLNS_15FloatRoundStyleE2EEESK_S1Q_JEEENSA_5SM1004TMEM4LOAD26SM100_TMEM_LOAD_32dp32b16xES13_NS14_INS15_ILi2ELi4ELi3EEES18_NSU_INSB_IJS19_S1O_EEENSB_IJS1O_SD_EEEEEEENSA_39AutoVectorizingCopyWithAssumedAlignmentILi128EEENSA_21SM90_TMA_STORE_IM2COLES27_S29_S29_EEEvvEEEEvNT_6ParamsE,"ax",@progbits
	.align	128
.text._ZN7cutlass13device_kernelINS_4conv6kernel13ConvUniversalINS1_16ConvProblemShapeILNS1_8OperatorE0ELi2EEENS1_10collective14CollectiveConvINS1_47MainloopSm100TmaUmmaWarpSpecializedImplicitGemmILS5_0ELi8ELi2ELi1ELi2EN4cute5tupleIJNSA_1CILi1EEESD_SD_EEEEENSB_IJNSC_ILi128EEENSC_ILi64EEENSB_IJNSC_ILi32EEEEEEEEENS_10tfloat32_tESL_NSA_8TiledMMAINSA_8MMA_AtomIJNSA_17SM100_MMA_TF32_SSISL_SL_fLi128ELi64ELNSA_4UMMA5MajorE0ELSQ_0ELNSP_7ScaleInE0ELSR_0EEEEEENSA_6LayoutISE_NSB_IJNSC_ILi0EEESV_SV_EEEEENSB_IJNSA_10UnderscoreESY_SY_EEEEENS7_6detail27Sm100ImplicitGemmTileTraitsINSA_20SM90_TMA_LOAD_IM2COLENSA_14ComposedLayoutINSA_7SwizzleILi3ELi4ELi3EEENSA_18smem_ptr_flag_bitsILi32EEENSU_INSB_IJNSC_ILi8EEESI_EEENSB_IJSI_SD_EEEEEEEvEENS12_INSA_13SM90_TMA_LOADES1D_vEEEENS_8epilogue10collective18CollectiveEpilogueINS1I_23Sm100TmaWarpSpecializedILi4ELi2ELi16ELb1ELb0EEEJSK_NSB_IJNSU_ISG_SD_EENSU_INSC_ILi16EEESD_EEEEESL_NSB_IJNSB_IJlllEEESD_SV_EEESL_S1S_NS1I_6fusion15FusionCallbacksIS1M_NS1T_17LinearCombinationISL_fSL_fLNS_15FloatRoundStyleE2EEESK_S1Q_JEEENSA_5SM1004TMEM4LOAD26SM100_TMEM_LOAD_32dp32b16xES13_NS14_INS15_ILi2ELi4ELi3EEES18_NSU_INSB_IJS19_S1O_EEENSB_IJS1O_SD_EEEEEEENSA_39AutoVectorizingCopyWithAssumedAlignmentILi128EEENSA_21SM90_TMA_STORE_IM2COLES27_S29_S29_EEEvvEEEEvNT_6ParamsE:
        .type           _ZN7cutlass13device_kernelINS_4conv6kernel13ConvUniversalINS1_16ConvProblemShapeILNS1_8OperatorE0ELi2EEENS1_10collective14CollectiveConvINS1_47MainloopSm100TmaUmmaWarpSpecializedImplicitGemmILS5_0ELi8ELi2ELi1ELi2EN4cute5tupleIJNSA_1CILi1EEESD_SD_EEEEENSB_IJNSC_ILi128EEENSC_ILi64EEENSB_IJNSC_ILi32EEEEEEEEENS_10tfloat32_tESL_NSA_8TiledMMAINSA_8MMA_AtomIJNSA_17SM100_MMA_TF32_SSISL_SL_fLi128ELi64ELNSA_4UMMA5MajorE0ELSQ_0ELNSP_7ScaleInE0ELSR_0EEEEEENSA_6LayoutISE_NSB_IJNSC_ILi0EEESV_SV_EEEEENSB_IJNSA_10UnderscoreESY_SY_EEEEENS7_6detail27Sm100ImplicitGemmTileTraitsINSA_20SM90_TMA_LOAD_IM2COLENSA_14ComposedLayoutINSA_7SwizzleILi3ELi4ELi3EEENSA_18smem_ptr_flag_bitsILi32EEENSU_INSB_IJNSC_ILi8EEESI_EEENSB_IJSI_SD_EEEEEEEvEENS12_INSA_13SM90_TMA_LOADES1D_vEEEENS_8epilogue10collective18CollectiveEpilogueINS1I_23Sm100TmaWarpSpecializedILi4ELi2ELi16ELb1ELb0EEEJSK_NSB_IJNSU_ISG_SD_EENSU_INSC_ILi16EEESD_EEEEESL_NSB_IJNSB_IJlllEEESD_SV_EEESL_S1S_NS1I_6fusion15FusionCallbacksIS1M_NS1T_17LinearCombinationISL_fSL_fLNS_15FloatRoundStyleE2EEESK_S1Q_JEEENSA_5SM1004TMEM4LOAD26SM100_TMEM_LOAD_32dp32b16xES13_NS14_INS15_ILi2ELi4ELi3EEES18_NSU_INSB_IJS19_S1O_EEENSB_IJS1O_SD_EEEEEEENSA_39AutoVectorizingCopyWithAssumedAlignmentILi128EEENSA_21SM90_TMA_STORE_IM2COLES27_S29_S29_EEEvvEEEEvNT_6ParamsE,@function
        .size           _ZN7cutlass13device_kernelINS_4conv6kernel13ConvUniversalINS1_16ConvProblemShapeILNS1_8OperatorE0ELi2EEENS1_10collective14CollectiveConvINS1_47MainloopSm100TmaUmmaWarpSpecializedImplicitGemmILS5_0ELi8ELi2ELi1ELi2EN4cute5tupleIJNSA_1CILi1EEESD_SD_EEEEENSB_IJNSC_ILi128EEENSC_ILi64EEENSB_IJNSC_ILi32EEEEEEEEENS_10tfloat32_tESL_NSA_8TiledMMAINSA_8MMA_AtomIJNSA_17SM100_MMA_TF32_SSISL_SL_fLi128ELi64ELNSA_4UMMA5MajorE0ELSQ_0ELNSP_7ScaleInE0ELSR_0EEEEEENSA_6LayoutISE_NSB_IJNSC_ILi0EEESV_SV_EEEEENSB_IJNSA_10UnderscoreESY_SY_EEEEENS7_6detail27Sm100ImplicitGemmTileTraitsINSA_20SM90_TMA_LOAD_IM2COLENSA_14ComposedLayoutINSA_7SwizzleILi3ELi4ELi3EEENSA_18smem_ptr_flag_bitsILi32EEENSU_INSB_IJNSC_ILi8EEESI_EEENSB_IJSI_SD_EEEEEEEvEENS12_INSA_13SM90_TMA_LOADES1D_vEEEENS_8epilogue10collective18CollectiveEpilogueINS1I_23Sm100TmaWarpSpecializedILi4ELi2ELi16ELb1ELb0EEEJSK_NSB_IJNSU_ISG_SD_EENSU_INSC_ILi16EEESD_EEEEESL_NSB_IJNSB_IJlllEEESD_SV_EEESL_S1S_NS1I_6fusion15FusionCallbacksIS1M_NS1T_17LinearCombinationISL_fSL_fLNS_15FloatRoundStyleE2EEESK_S1Q_JEEENSA_5SM1004TMEM4LOAD26SM100_TMEM_LOAD_32dp32b16xES13_NS14_INS15_ILi2ELi4ELi3EEES18_NSU_INSB_IJS19_S1O_EEENSB_IJS1O_SD_EEEEEEENSA_39AutoVectorizingCopyWithAssumedAlignmentILi128EEENSA_21SM90_TMA_STORE_IM2COLES27_S29_S29_EEEvvEEEEvNT_6ParamsE,(.L_x_178 - _ZN7cutlass13device_kernelINS_4conv6kernel13ConvUniversalINS1_16ConvProblemShapeILNS1_8OperatorE0ELi2EEENS1_10collective14CollectiveConvINS1_47MainloopSm100TmaUmmaWarpSpecializedImplicitGemmILS5_0ELi8ELi2ELi1ELi2EN4cute5tupleIJNSA_1CILi1EEESD_SD_EEEEENSB_IJNSC_ILi128EEENSC_ILi64EEENSB_IJNSC_ILi32EEEEEEEEENS_10tfloat32_tESL_NSA_8TiledMMAINSA_8MMA_AtomIJNSA_17SM100_MMA_TF32_SSISL_SL_fLi128ELi64ELNSA_4UMMA5MajorE0ELSQ_0ELNSP_7ScaleInE0ELSR_0EEEEEENSA_6LayoutISE_NSB_IJNSC_ILi0EEESV_SV_EEEEENSB_IJNSA_10UnderscoreESY_SY_EEEEENS7_6detail27Sm100ImplicitGemmTileTraitsINSA_20SM90_TMA_LOAD_IM2COLENSA_14ComposedLayoutINSA_7SwizzleILi3ELi4ELi3EEENSA_18smem_ptr_flag_bitsILi32EEENSU_INSB_IJNSC_ILi8EEESI_EEENSB_IJSI_SD_EEEEEEEvEENS12_INSA_13SM90_TMA_LOADES1D_vEEEENS_8epilogue10collective18CollectiveEpilogueINS1I_23Sm100TmaWarpSpecializedILi4ELi2ELi16ELb1ELb0EEEJSK_NSB_IJNSU_ISG_SD_EENSU_INSC_ILi16EEESD_EEEEESL_NSB_IJNSB_IJlllEEESD_SV_EEESL_S1S_NS1I_6fusion15FusionCallbacksIS1M_NS1T_17LinearCombinationISL_fSL_fLNS_15FloatRoundStyleE2EEESK_S1Q_JEEENSA_5SM1004TMEM4LOAD26SM100_TMEM_LOAD_32dp32b16xES13_NS14_INS15_ILi2ELi4ELi3EEES18_NSU_INSB_IJS19_S1O_EEENSB_IJS1O_SD_EEEEEEENSA_39AutoVectorizingCopyWithAssumedAlignmentILi128EEENSA_21SM90_TMA_STORE_IM2COLES27_S29_S29_EEEvvEEEEvNT_6ParamsE)
        .other          _ZN7cutlass13device_kernelINS_4conv6kernel13ConvUniversalINS1_16ConvProblemShapeILNS1_8OperatorE0ELi2EEENS1_10collective14CollectiveConvINS1_47MainloopSm100TmaUmmaWarpSpecializedImplicitGemmILS5_0ELi8ELi2ELi1ELi2EN4cute5tupleIJNSA_1CILi1EEESD_SD_EEEEENSB_IJNSC_ILi128EEENSC_ILi64EEENSB_IJNSC_ILi32EEEEEEEEENS_10tfloat32_tESL_NSA_8TiledMMAINSA_8MMA_AtomIJNSA_17SM100_MMA_TF32_SSISL_SL_fLi128ELi64ELNSA_4UMMA5MajorE0ELSQ_0ELNSP_7ScaleInE0ELSR_0EEEEEENSA_6LayoutISE_NSB_IJNSC_ILi0EEESV_SV_EEEEENSB_IJNSA_10UnderscoreESY_SY_EEEEENS7_6detail27Sm100ImplicitGemmTileTraitsINSA_20SM90_TMA_LOAD_IM2COLENSA_14ComposedLayoutINSA_7SwizzleILi3ELi4ELi3EEENSA_18smem_ptr_flag_bitsILi32EEENSU_INSB_IJNSC_ILi8EEESI_EEENSB_IJSI_SD_EEEEEEEvEENS12_INSA_13SM90_TMA_LOADES1D_vEEEENS_8epilogue10collective18CollectiveEpilogueINS1I_23Sm100TmaWarpSpecializedILi4ELi2ELi16ELb1ELb0EEEJSK_NSB_IJNSU_ISG_SD_EENSU_INSC_ILi16EEESD_EEEEESL_NSB_IJNSB_IJlllEEESD_SV_EEESL_S1S_NS1I_6fusion15FusionCallbacksIS1M_NS1T_17LinearCombinationISL_fSL_fLNS_15FloatRoundStyleE2EEESK_S1Q_JEEENSA_5SM1004TMEM4LOAD26SM100_TMEM_LOAD_32dp32b16xES13_NS14_INS15_ILi2ELi4ELi3EEES18_NSU_INSB_IJS19_S1O_EEENSB_IJS1O_SD_EEEEEEENSA_39AutoVectorizingCopyWithAssumedAlignmentILi128EEENSA_21SM90_TMA_STORE_IM2COLES27_S29_S29_EEEvvEEEEvNT_6ParamsE,@"STO_CUDA_ENTRY STV_DEFAULT"
_ZN7cutlass13device_kernelINS_4conv6kernel13ConvUniversalINS1_16ConvProblemShapeILNS1_8OperatorE0ELi2EEENS1_10collective14CollectiveConvINS1_47MainloopSm100TmaUmmaWarpSpecializedImplicitGemmILS5_0ELi8ELi2ELi1ELi2EN4cute5tupleIJNSA_1CILi1EEESD_SD_EEEEENSB_IJNSC_ILi128EEENSC_ILi64EEENSB_IJNSC_ILi32EEEEEEEEENS_10tfloat32_tESL_NSA_8TiledMMAINSA_8MMA_AtomIJNSA_17SM100_MMA_TF32_SSISL_SL_fLi128ELi64ELNSA_4UMMA5MajorE0ELSQ_0ELNSP_7ScaleInE0ELSR_0EEEEEENSA_6LayoutISE_NSB_IJNSC_ILi0EEESV_SV_EEEEENSB_IJNSA_10UnderscoreESY_SY_EEEEENS7_6detail27Sm100ImplicitGemmTileTraitsINSA_20SM90_TMA_LOAD_IM2COLENSA_14ComposedLayoutINSA_7SwizzleILi3ELi4ELi3EEENSA_18smem_ptr_flag_bitsILi32EEENSU_INSB_IJNSC_ILi8EEESI_EEENSB_IJSI_SD_EEEEEEEvEENS12_INSA_13SM90_TMA_LOADES1D_vEEEENS_8epilogue10collective18CollectiveEpilogueINS1I_23Sm100TmaWarpSpecializedILi4ELi2ELi16ELb1ELb0EEEJSK_NSB_IJNSU_ISG_SD_EENSU_INSC_ILi16EEESD_EEEEESL_NSB_IJNSB_IJlllEEESD_SV_EEESL_S1S_NS1I_6fusion15FusionCallbacksIS1M_NS1T_17LinearCombinationISL_fSL_fLNS_15FloatRoundStyleE2EEESK_S1Q_JEEENSA_5SM1004TMEM4LOAD26SM100_TMEM_LOAD_32dp32b16xES13_NS14_INS15_ILi2ELi4ELi3EEES18_NSU_INSB_IJS19_S1O_EEENSB_IJS1O_SD_EEEEEEENSA_39AutoVectorizingCopyWithAssumedAlignmentILi128EEENSA_21SM90_TMA_STORE_IM2COLES27_S29_S29_EEEvvEEEEvNT_6ParamsE:
[----:B------:R-:W1:Y:S01]  /*0000*/  LDC R1, c[0x0][0x37c] ;  /* 0x0000df00ff017b82 */ /* 0x000e620000000800 */
[----:B------:R-:W2:Y:S01]  /*0010*/  S2R R88, SR_TID.X ;  /* 0x0000000000587919 */ /* 0x000ea20000002100 */
[----:B------:R-:W3:Y:S01]  /*0020*/  LDCU.64 UR4, c[0x0][0x890] ;  /* 0x00011200ff0477ac */ /* 0x000ee20008000a00 */
[----:B-1----:R-:W-:Y:S01]  /*0030*/  VIADD R1, R1, 0xfffffff8 ;  /* 0xfffffff801017836 */ /* 0x002fe20000000000 */
[----:B------:R-:W-:Y:S02]  /*0040*/  PRMT R79, RZ, 0x7610, R79 ;  /* 0x00007610ff4f7816 */ /* 0x000fe4000000004f */
[----:B------:R-:W-:Y:S01]  /*0050*/  ELECT P5, URZ, PT ;  /* 0x0000000000ff782f */ /* 0x000fe200038a0000 */
[----:B------:R-:W1:Y:S01]  /*0060*/  LDCU.64 UR48, c[0x0][0x358] ;  /* 0x00006b00ff3077ac */ /* 0x000e620008000a00 */
[----:B---3--:R-:W-:-:S04]  /*0070*/  UISETP.NE.U32.AND UP0, UPT, UR4, URZ, UPT ;  /* 0x000000ff0400728c */ /* 0x008fc8000bf05070 */
[----:B------:R-:W-:Y:S01]  /*0080*/  UISETP.NE.AND.EX UP0, UPT, UR5, URZ, UPT, UP0 ;  /* 0x000000ff0500728c */ /* 0x000fe2000bf05300 */
[----:B--2---:R-:W-:-:S05]  /*0090*/  SHF.R.U32.HI R90, RZ, 0x5, R88 ;  /* 0x00000005ff5a7819 */ /* 0x004fca0000011658 */
[----:B------:R-:W2:Y:S02]  /*00a0*/  SHFL.IDX PT, R0, R90, RZ, 0x1f ;  /* 0x00001fff5a007589 */ /* 0x000ea400000e0000 */
[----:B--2---:R-:W-:Y:S01]  /*00b0*/  R2UR UR8, R0 ;  /* 0x00000000000872ca */ /* 0x004fe200000e0000 */
[----:B-1----:R-:W-:-:S14]  /*00c0*/  BRA.U UP0, `(.L_x_0) ;  /* 0x00000001002c7547 */ /* 0x002fdc000b800000 */
[----:B------:R-:W1:Y:S02]  /*00d0*/  LDCU.64 UR6, c[0x0][0x888] ;  /* 0x00011100ff0677ac */ /* 0x000e640008000a00 */
[----:B-1----:R-:W-:-:S04]  /*00e0*/  UISETP.NE.U32.AND UP0, UPT, UR6, URZ, UPT ;  /* 0x000000ff0600728c */ /* 0x002fc8000bf05070 */
[----:B------:R-:W-:-:S09]  /*00f0*/  UISETP.NE.AND.EX UP0, UPT, UR7, URZ, UPT, UP0 ;  /* 0x000000ff0700728c */ /* 0x000fd2000bf05300 */
[----:B------:R-:W-:Y:S05]  /*0100*/  BRA.U !UP0, `(.L_x_1) ;  /* 0x0000000108107547 */ /* 0x000fea000b800000 */
[----:B------:R-:W1:Y:S02]  /*0110*/  LDC.64 R2, c[0x0][0x888] ;  /* 0x00022200ff027b82 */ /* 0x000e640000000a00 */
[----:B-1----:R1:W5:Y:S01]  /*0120*/  LDG.E R35, desc[UR48][R2.64] ;  /* 0x0000003002237981 */ /* 0x002362000c1e1900 */
[----:B------:R-:W-:Y:S01]  /*0130*/  HFMA2 R79, -RZ, RZ, 0, 5.9604644775390625e-08 ;  /* 0x00000001ff4f7431 */ /* 0x000fe200000001ff */
[----:B------:R-:W-:Y:S05]  /*0140*/  BRA `(.L_x_0) ;  /* 0x00000000000c7947 */ /* 0x000fea0003800000 */
.L_x_1:
[----:B------:R-:W1:Y:S01]  /*0150*/  LDCU UR6, c[0x0][0x880] ;  /* 0x00011000ff0677ac */ /* 0x000e620008000800 */
[----:B------:R-:W-:Y:S01]  /*0160*/  HFMA2 R79, -RZ, RZ, 0, 5.9604644775390625e-08 ;  /* 0x00000001ff4f7431 */ /* 0x000fe200000001ff */
[----:B-1----:R-:W-:-:S07]  /*0170*/  MOV R35, UR6 ;  /* 0x0000000600237c02 */ /* 0x002fce0008000f00 */
.L_x_0:
[----:B------:R-:W2:Y:S02]  /*0180*/  LDCU.64 UR6, c[0x0][0x8b0] ;  /* 0x00011600ff0677ac */ /* 0x000ea40008000a00 */
[----:B--2---:R-:W-:-:S04]  /*0190*/  UISETP.NE.U32.AND UP0, UPT, UR6, URZ, UPT ;  /* 0x000000ff0600728c */ /* 0x004fc8000bf05070 */
[----:B------:R-:W-:-:S09]  /*01a0*/  UISETP.NE.AND.EX UP0, UPT, UR7, URZ, UPT, UP0 ;  /* 0x000000ff0700728c */ /* 0x000fd2000bf05300 */
[----:B------:R-:W-:Y:S05]  /*01b0*/  BRA.U UP0, `(.L_x_2) ;  /* 0x0000000100247547 */ /* 0x000fea000b800000 */
[----:B------:R-:W2:Y:S02]  /*01c0*/  LDCU.64 UR6, c[0x0][0x8a8] ;  /* 0x00011500ff0677ac */ /* 0x000ea40008000a00 */
[----:B--2---:R-:W-:-:S04]  /*01d0*/  UISETP.NE.U32.AND UP0, UPT, UR6, URZ, UPT ;  /* 0x000000ff0600728c */ /* 0x004fc8000bf05070 */
[----:B------:R-:W-:-:S09]  /*01e0*/  UISETP.NE.AND.EX UP0, UPT, UR7, URZ, UPT, UP0 ;  /* 0x000000ff0700728c */ /* 0x000fd2000bf05300 */
[----:B------:R-:W-:Y:S05]  /*01f0*/  BRA.U !UP0, `(.L_x_3) ;  /* 0x00000001080c7547 */ /* 0x000fea000b800000 */
[----:B-1----:R-:W1:Y:S02]  /*0200*/  LDC.64 R2, c[0x0][0x8a8] ;  /* 0x00022a00ff027b82 */ /* 0x002e640000000a00 */
[----:B-1----:R2:W5:Y:S01]  /*0210*/  LDG.E R33, desc[UR48][R2.64] ;  /* 0x0000003002217981 */ /* 0x002562000c1e1900 */
[----:B------:R-:W-:Y:S05]  /*0220*/  BRA `(.L_x_2) ;  /* 0x0000000000087947 */ /* 0x000fea0003800000 */
.L_x_3:
[----:B------:R-:W2:Y:S02]  /*0230*/  LDCU UR6, c[0x0][0x8a0] ;  /* 0x00011400ff0677ac */ /* 0x000ea40008000800 */
[----:B--2---:R-:W-:Y:S02]  /*0240*/  MOV R33, UR6 ;  /* 0x0000000600217c02 */ /* 0x004fe40008000f00 */
.L_x_2:
[----:B------:R-:W-:Y:S01]  /*0250*/  IMAD.U32 R0, RZ, RZ, UR8 ;  /* 0x00000008ff007e24 */ /* 0x000fe2000f8e00ff */
[----:B------:R-:W-:Y:S04]  /*0260*/  BSSY.RECONVERGENT B0, `(.L_x_4) ;  /* 0x000000c000007945 */ /* 0x000fe80003800200 */
[C---:B------:R-:W-:Y:S02]  /*0270*/  ISETP.NE.OR P1, PT, R0.reuse, 0x1, !P5 ;  /* 0x000000010000780c */ /* 0x040fe40006f25670 */
[----:B------:R-:W-:-:S11]  /*0280*/  ISETP.NE.OR P0, PT, R0, 0x3, !P5 ;  /* 0x000000030000780c */ /* 0x000fd60006f05670 */
[----:B------:R-:W-:Y:S05]  /*0290*/  @P1 BRA `(.L_x_5) ;  /* 0x0000000000201947 */ /* 0x000fea0003800000 */
[----:B------:R-:W3:Y:S02]  /*02a0*/  LDCU.64 UR6, c[0x0][0x348] ;  /* 0x00006900ff0677ac */ /* 0x000ee40008000a00 */
[----:B---3--:R-:W-:Y:S02]  /*02b0*/  UIADD3 UR10, UP1, UPT, UR6, 0x80, URZ ;  /* 0x00000080060a7890 */ /* 0x008fe4000ff3e0ff */
[----:B------:R-:W-:Y:S02]  /*02c0*/  UIADD3 UR6, UP0, UPT, UR6, 0x180, URZ ;  /* 0x0000018006067890 */ /* 0x000fe4000ff1e0ff */
[----:B------:R-:W-:Y:S02]  /*02d0*/  UIADD3.X UR11, UPT, UPT, URZ, UR7, URZ, UP1, !UPT ;  /* 0x00000007ff0b7290 */ /* 0x000fe40008ffe4ff */
[----:B------:R-:W-:-:S07]  /*02e0*/  UIADD3.X UR7, UPT, UPT, URZ, UR7, URZ, UP0, !UPT ;  /* 0x00000007ff077290 */ /* 0x000fce00087fe4ff */
[----:B------:R3:W-:Y:S02]  /*02f0*/  UTMACCTL.PF [UR10] ;  /* 0x000000000a0079b9 */ /* 0x0007e40008040000 */
[----:B------:R3:W-:Y:S02]  /*0300*/  UTMACCTL.PF [UR6] ;  /* 0x00000000060079b9 */ /* 0x0007e40008040000 */
[----:B---3--:R-:W-:Y:S01]  /*0310*/  NOP ;  /* 0x0000000000007918 */ /* 0x008fe20000000000 */
.L_x_5:
[----:B------:R-:W-:Y:S05]  /*0320*/  BSYNC.RECONVERGENT B0 ;  /* 0x0000000000007941 */ /* 0x000fea0003800200 */
.L_x_4:
[----:B------:R-:W-:Y:S04]  /*0330*/  BSSY.RECONVERGENT B0, `(.L_x_6) ;  /* 0x000000a000007945 */ /* 0x000fe80003800200 */
        /* <DEDUP_REMOVED lines=9> */
.L_x_7:
[----:B------:R-:W-:Y:S05]  /*03d0*/  BSYNC.RECONVERGENT B0 ;  /* 0x0000000000007941 */ /* 0x000fea0003800200 */
.L_x_6:
[----:B------:R-:W3:Y:S01]  /*03e0*/  LDCU.64 UR6, c[0x0][0x888] ;  /* 0x00011100ff0677ac */ /* 0x000ee20008000a00 */
[----:B------:R-:W-:Y:S02]  /*03f0*/  UISETP.EQ.U32.AND UP1, UPT, UR4, URZ, UPT ;  /* 0x000000ff0400728c */ /* 0x000fe4000bf22070 */
[----:B------:R-:W-:Y:S02]  /*0400*/  UPLOP3.LUT UP2, UPT, UPT, UPT, UPT, 0x80, 0x8 ;  /* 0x000000000008789c */ /* 0x000fe40003f4f070 */
[----:B---3--:R-:W-:-:S04]  /*0410*/  UISETP.NE.U32.AND UP0, UPT, UR6, URZ, UPT ;  /* 0x000000ff0600728c */ /* 0x008fc8000bf05070 */
[----:B------:R-:W-:-:S04]  /*0420*/  UISETP.NE.AND.EX UP0, UPT, UR7, URZ, UPT, UP0 ;  /* 0x000000ff0700728c */ /* 0x000fc8000bf05300 */
[----:B------:R-:W-:-:S04]  /*0430*/  UISETP.EQ.OR.EX UP3, UPT, UR5, URZ, !UP0, UP1 ;  /* 0x000000ff0500728c */ /* 0x000fc8000c762710 */
[----:B------:R-:W-:-:S05]  /*0440*/  UP2UR UR53, UPR, URZ, 0x8 ;  /* 0x00000008ff357883 */ /* 0x000fca0008000000 */
[----:B------:R-:W-:Y:S07]  /*0450*/  BRA.U !UP3, `(.L_x_8) ;  /* 0x000000010b207547 */ /* 0x000fee000b800000 */
[----:B------:R-:W-:Y:S01]  /*0460*/  UISETP.NE.U32.AND UP2, UPT, UR4, URZ, UPT ;  /* 0x000000ff0400728c */ /* 0x000fe2000bf45070 */
[----:B-----5:R-:W-:Y:S01]  /*0470*/  FSETP.NEU.AND P0, PT, R35, RZ, PT ;  /* 0x000000ff2300720b */ /* 0x020fe20003f0d000 */
[----:B------:R-:W-:Y:S02]  /*0480*/  USEL UR4, URZ, 0xffffffff, UP0 ;  /* 0xffffffffff047887 */ /* 0x000fe40008000000 */
[----:B------:R-:W-:-:S10]  /*0490*/  UISETP.NE.AND.EX UP2, UPT, UR5, URZ, UPT, UP2 ;  /* 0x000000ff0500728c */ /* 0x000fd4000bf45320 */
[----:B------:R-:W-:Y:S01]  /*04a0*/  VOTEU.ANY UP1, P0 ;  /* 0x0000000000ff7886 */ /* 0x000fe20000020100 */
[----:B------:R-:W-:-:S04]  /*04b0*/  @!UP2 USEL UR4, URZ, 0xffffffff, UP1 ;  /* 0xffffffffff04a887 */ /* 0x000fc80008800000 */
[----:B------:R-:W-:-:S04]  /*04c0*/  ULOP3.LUT UR4, UR4, 0x1, URZ, 0xc0, !UPT ;  /* 0x0000000104047892 */ /* 0x000fc8000f8ec0ff */
[----:B------:R-:W-:-:S11]  /*04d0*/  UISETP.NE.U32.AND UP2, UPT, UR4, 0x1, UPT ;  /* 0x000000010400788c */ /* 0x000fd6000bf45070 */
.L_x_8:
[----:B-12---:R-:W1:Y:S01]  /*04e0*/  SHFL.IDX PT, R2, R90, RZ, 0x1f ;  /* 0x00001fff5a027589 */ /* 0x006e6200000e0000 */
[----:B------:R-:W-:-:S04]  /*04f0*/  UISETP.NE.AND UP1, UPT, UR8, 0x2, UPT ;  /* 0x000000020800788c */ /* 0x000fc8000bf25270 */
[----:B------:R-:W-:Y:S01]  /*0500*/  USEL UR6, URZ, 0x1, UP1 ;  /* 0x00000001ff067887 */ /* 0x000fe20008800000 */
[----:B-1----:R-:W-:-:S13]  /*0510*/  ISETP.NE.AND P0, PT, R2, RZ, PT ;  /* 0x000000ff0200720c */ /* 0x002fda0003f05270 */
[----:B------:R-:W-:Y:S05]  /*0520*/  @P0 BRA `(.L_x_9) ;  /* 0x0000000000680947 */ /* 0x000fea0003800000 */
[----:B------:R-:W1:Y:S01]  /*0530*/  S2UR UR5, SR_CgaCtaId ;  /* 0x00000000000579c3 */ /* 0x000e620000008800 */
[----:B------:R-:W-:Y:S01]  /*0540*/  UMOV UR7, 0x400 ;  /* 0x0000040000077882 */ /* 0x000fe20000000000 */
[----:B------:R-:W-:Y:S01]  /*0550*/  UMOV UR4, 0x1 ;  /* 0x0000000100047882 */ /* 0x000fe20000000000 */
[----:B------:R-:W-:Y:S01]  /*0560*/  ELECT P0, URZ, PT ;  /* 0x0000000000ff782f */ /* 0x000fe20003800000 */
[----:B------:R-:W-:-:S04]  /*0570*/  UIADD3 UR10, UPT, UPT, -UR4, 0x100000, URZ ;  /* 0x00100000040a7890 */ /* 0x000fc8000fffe1ff */
[----:B------:R-:W-:Y:S02]  /*0580*/  USHF.L.U32 UR11, UR10, 0xb, URZ ;  /* 0x0000000b0a0b7899 */ /* 0x000fe400080006ff */
[----:B------:R-:W-:Y:S02]  /*0590*/  USHF.L.U32 UR10, UR10, 0x1, URZ ;  /* 0x000000010a0a7899 */ /* 0x000fe400080006ff */
[----:B-1----:R-:W-:Y:S01]  /*05a0*/  ULEA UR5, UR5, UR7, 0x18 ;  /* 0x0000000705057291 */ /* 0x002fe2000f8ec0ff */
[----:B------:R-:W1:Y:S11]  /*05b0*/  FENCE.VIEW.ASYNC.S ;  /* 0x00000000000073c6 */ /* 0x000e760000000000 */
[----:B-1----:R1:W2:Y:S01]  /*05c0*/  SYNCS.EXCH.64 URZ, [UR5], UR10 ;  /* 0x0000000a05ff75b2 */ /* 0x0022a20008000100 */
[----:B------:R1:W3:Y:S01]  /*05d0*/  SYNCS.EXCH.64 URZ, [UR5+0x40], UR10 ;  /* 0x0000400a05ff75b2 */ /* 0x0002e20008000100 */
[----:B------:R1:W4:Y:S01]  /*05e0*/  SYNCS.EXCH.64 URZ, [UR5+0x8], UR10 ;  /* 0x0000080a05ff75b2 */ /* 0x0003220008000100 */
[----:B------:R1:W1:Y:S01]  /*05f0*/  SYNCS.EXCH.64 URZ, [UR5+0x48], UR10 ;  /* 0x0000480a05ff75b2 */ /* 0x0002620008000100 */
        /* <DEDUP_REMOVED lines=12> */
[----:B------:R-:W-:Y:S01]  /*06c0*/  NOP ;  /* 0x0000000000007918 */ /* 0x000fe20000000000 */
.L_x_9:
[----:B------:R-:W2:Y:S01]  /*06d0*/  SHFL.IDX PT, R2, R90, RZ, 0x1f ;  /* 0x00001fff5a027589 */ /* 0x000ea200000e0000 */
[----:B------:R-:W-:Y:S01]  /*06e0*/  NOP ;  /* 0x0000000000007918 */ /* 0x000fe20000000000 */
[----:B--2---:R-:W-:-:S13]  /*06f0*/  ISETP.NE.AND P0, PT, R2, 0x1, PT ;  /* 0x000000010200780c */ /* 0x004fda0003f05270 */
[----:B------:R-:W-:Y:S05]  /*0700*/  @P0 BRA `(.L_x_10) ;  /* 0x0000000000580947 */ /* 0x000fea0003800000 */
[----:B------:R-:W2:Y:S01]  /*0710*/  S2UR UR7, SR_CgaCtaId ;  /* 0x00000000000779c3 */ /* 0x000ea20000008800 */
[----:B------:R-:W-:Y:S01]  /*0720*/  UMOV UR9, 0x400 ;  /* 0x0000040000097882 */ /* 0x000fe20000000000 */
[----:B-1----:R-:W-:Y:S01]  /*0730*/  UMOV UR5, 0x20 ;  /* 0x0000002000057882 */ /* 0x002fe20000000000 */
[----:B------:R-:W-:Y:S01]  /*0740*/  UMOV UR4, 0x80 ;  /* 0x0000008000047882 */ /* 0x000fe20000000000 */
[----:B------:R-:W-:-:S04]  /*0750*/  UIADD3 UR10, UPT, UPT, -UR5, 0x100000, URZ ;  /* 0x00100000050a7890 */ /* 0x000fc8000fffe1ff */
[----:B------:R-:W-:Y:S02]  /*0760*/  USHF.L.U32 UR11, UR10, 0xb, URZ ;  /* 0x0000000b0a0b7899 */ /* 0x000fe400080006ff */
[----:B------:R-:W-:Y:S02]  /*0770*/  USHF.L.U32 UR10, UR10, 0x1, URZ ;  /* 0x000000010a0a7899 */ /* 0x000fe400080006ff */
[----:B------:R-:W-:-:S04]  /*0780*/  UIADD3 UR4, UPT, UPT, -UR4, 0x100000, URZ ;  /* 0x0010000004047890 */ /* 0x000fc8000fffe1ff */
[----:B------:R-:W-:Y:S02]  /*0790*/  USHF.L.U32 UR5, UR4, 0xb, URZ ;  /* 0x0000000b04057899 */ /* 0x000fe400080006ff */
[----:B------:R-:W-:Y:S01]  /*07a0*/  USHF.L.U32 UR4, UR4, 0x1, URZ ;  /* 0x0000000104047899 */ /* 0x000fe200080006ff */
[----:B------:R-:W-:Y:S01]  /*07b0*/  ELECT P0, URZ, PT ;  /* 0x0000000000ff782f */ /* 0x000fe20003800000 */
[----:B--2---:R-:W-:Y:S01]  /*07c0*/  ULEA UR7, UR7, UR9, 0x18 ;  /* 0x0000000907077291 */ /* 0x004fe2000f8ec0ff */
[----:B------:R-:W1:Y:S11]  /*07d0*/  FENCE.VIEW.ASYNC.S ;  /* 0x00000000000073c6 */ /* 0x000e760000000000 */
[----:B-1----:R2:W1:Y:S01]  /*07e0*/  SYNCS.EXCH.64 URZ, [UR7+0x80], UR10 ;  /* 0x0000800a07ff75b2 */ /* 0x0024620008000100 */
[----:B------:R2:W1:Y:S01]  /*07f0*/  SYNCS.EXCH.64 URZ, [UR7+0xa0], UR4 ;  /* 0x0000a00407ff75b2 */ /* 0x0004620008000100 */
[----:B------:R2:W1:Y:S01]  /*0800*/  SYNCS.EXCH.64 URZ, [UR7+0x88], UR10 ;  /* 0x0000880a07ff75b2 */ /* 0x0004620008000100 */
[----:B------:R2:W1:Y:S01]  /*0810*/  SYNCS.EXCH.64 URZ, [UR7+0xa8], UR4 ;  /* 0x0000a80407ff75b2 */ /* 0x0004620008000100 */
[----:B------:R2:W1:Y:S01]  /*0820*/  SYNCS.EXCH.64 URZ, [UR7+0x90], UR10 ;  /* 0x0000900a07ff75b2 */ /* 0x0004620008000100 */
[----:B------:R2:W1:Y:S01]  /*0830*/  SYNCS.EXCH.64 URZ, [UR7+0xb0], UR4 ;  /* 0x0000b00407ff75b2 */ /* 0x0004620008000100 */
[----:B------:R2:W1:Y:S01]  /*0840*/  SYNCS.EXCH.64 URZ, [UR7+0x98], UR10 ;  /* 0x0000980a07ff75b2 */ /* 0x0004620008000100 */
[----:B------:R2:W1:Y:S02]  /*0850*/  SYNCS.EXCH.64 URZ, [UR7+0xb8], UR4 ;  /* 0x0000b80407ff75b2 */ /* 0x0004640008000100 */
[----:B--2---:R-:W-:Y:S01]  /*0860*/  NOP ;  /* 0x0000000000007918 */ /* 0x004fe20000000000 */
.L_x_10:
[----:B------:R-:W2:Y:S01]  /*0870*/  SHFL.IDX PT, R2, R90, RZ, 0x1f ;  /* 0x00001fff5a027589 */ /* 0x000ea200000e0000 */
[----:B------:R-:W-:Y:S01]  /*0880*/  NOP ;  /* 0x0000000000007918 */ /* 0x000fe20000000000 */
[----:B--2---:R-:W-:-:S13]  /*0890*/  ISETP.NE.AND P0, PT, R2, 0x3, PT ;  /* 0x000000030200780c */ /* 0x004fda0003f05270 */
[----:B------:R-:W-:Y:S05]  /*08a0*/  @P0 BRA `(.L_x_11) ;  /* 0x0000000000300947 */ /* 0x000fea0003800000 */
[----:B-1----:R-:W1:Y:S01]  /*08b0*/  S2UR UR5, SR_CgaCtaId ;  /* 0x00000000000579c3 */ /* 0x002e620000008800 */
        /* <DEDUP_REMOVED lines=8> */
[----:B-1----:R2:W1:Y:S01]  /*0940*/  SYNCS.EXCH.64 URZ, [UR5+0xc0], UR10 ;  /* 0x0000c00a05ff75b2 */ /* 0x0024620008000100 */
[----:B------:R2:W1:Y:S02]  /*0950*/  SYNCS.EXCH.64 URZ, [UR5+0xc8], UR10 ;  /* 0x0000c80a05ff75b2 */ /* 0x0004640008000100 */
[----:B--2---:R-:W-:Y:S01]  /*0960*/  NOP ;  /* 0x0000000000007918 */ /* 0x004fe20000000000 */
.L_x_11:
[----:B------:R-:W2:Y:S01]  /*0970*/  SHFL.IDX PT, R2, R90, RZ, 0x1f ;  /* 0x00001fff5a027589 */ /* 0x000ea200000e0000 */
[----:B------:R-:W-:Y:S01]  /*0980*/  NOP ;  /* 0x0000000000007918 */ /* 0x000fe20000000000 */
[----:B--2---:R-:W-:-:S13]  /*0990*/  ISETP.NE.AND P0, PT, R2, 0x4, PT ;  /* 0x000000040200780c */ /* 0x004fda0003f05270 */
[----:B------:R-:W-:Y:S05]  /*09a0*/  @P0 BRA `(.L_x_12) ;  /* 0x0000000000440947 */ /* 0x000fea0003800000 */
[----:B-1----:R-:W1:Y:S01]  /*09b0*/  S2UR UR5, SR_CgaCtaId ;  /* 0x00000000000579c3 */ /* 0x002e620000008800 */
[----:B------:R-:W-:Y:S01]  /*09c0*/  UMOV UR9, 0x100 ;  /* 0x0000010000097882 */ /* 0x000fe20000000000 */
[----:B------:R-:W-:Y:S01]  /*09d0*/  UMOV UR7, 0x400 ;  /* 0x0000040000077882 */ /* 0x000fe20000000000 */
[----:B------:R-:W-:Y:S01]  /*09e0*/  USEL UR9, UR9, 0xe0, UP2 ;  /* 0x000000e009097887 */ /* 0x000fe20009000000 */
[----:B------:R-:W-:Y:S01]  /*09f0*/  UMOV UR4, 0x1 ;  /* 0x0000000100047882 */ /* 0x000fe20000000000 */
[----:B------:R-:W-:Y:S01]  /*0a00*/  ELECT P0, URZ, PT ;  /* 0x0000000000ff782f */ /* 0x000fe20003800000 */
[----:B------:R-:W-:-:S04]  /*0a10*/  UIADD3 UR10, UPT, UPT, -UR4, 0x100000, URZ ;  /* 0x00100000040a7890 */ /* 0x000fc8000fffe1ff */
[----:B------:R-:W-:Y:S02]  /*0a20*/  USHF.L.U32 UR11, UR10, 0xb, URZ ;  /* 0x0000000b0a0b7899 */ /* 0x000fe400080006ff */
[----:B------:R-:W-:Y:S02]  /*0a30*/  USHF.L.U32 UR10, UR10, 0x1, URZ ;  /* 0x000000010a0a7899 */ /* 0x000fe400080006ff */
        /* <DEDUP_REMOVED lines=8> */
.L_x_12:
        /* <DEDUP_REMOVED lines=20> */
[----:B------:R2:W1:Y:S02]  /*0c00*/  SYNCS.EXCH.64 URZ, [UR7+0xf8], UR4 ;  /* 0x0000f80407ff75b2 */ /* 0x0004640008000100 */
[----:B--2---:R-:W-:Y:S01]  /*0c10*/  NOP ;  /* 0x0000000000007918 */ /* 0x004fe20000000000 */
.L_x_13:
[----:B-1----:R-:W1:Y:S01]  /*0c20*/  S2UR UR5, SR_CTAID.X ;  /* 0x00000000000579c3 */ /* 0x002e620000002500 */
[----:B------:R-:W-:-:S05]  /*0c30*/  CS2R.32 R78, SR_CgaSize ;  /* 0x00000000004e7805 */ /* 0x000fca0000008a00 */
[----:B------:R-:W-:-:S05]  /*0c40*/  IMAD R78, R78, -0xa0, RZ ;  /* 0xffffff604e4e7824 */ /* 0x000fca00078e02ff */
[----:B------:R-:W-:-:S14]  /*0c50*/  R2UR UR9, R78 ;  /* 0x000000004e0972ca */ /* 0x000fdc00000e0000 */
[----:B------:R-:W2:Y:S01]  /*0c60*/  LDCU UR9, c[0x0][UR9+0x2b0] ;  /* 0x00005600090977ac */ /* 0x000ea20008000800 */
[----:B------:R-:W-:Y:S01]  /*0c70*/  NOP ;  /* 0x0000000000007918 */ /* 0x000fe20000000000 */
[----:B------:R-:W-:-:S05]  /*0c80*/  CS2R.32 R78, SR_CgaSize ;  /* 0x00000000004e7805 */ /* 0x000fca0000008a00 */
[----:B------:R-:W-:-:S05]  /*0c90*/  IMAD R78, R78, -0xa0, RZ ;  /* 0xffffff604e4e7824 */ /* 0x000fca00078e02ff */
[----:B------:R-:W-:-:S14]  /*0ca0*/  R2UR UR7, R78 ;  /* 0x000000004e0772ca */ /* 0x000fdc00000e0000 */
[----:B------:R-:W3:Y:S01]  /*0cb0*/  LDCU UR7, c[0x0][UR7+0x2b4] ;  /* 0x00005680070777ac */ /* 0x000ee20008000800 */
[----:B------:R-:W4:Y:S08]  /*0cc0*/  S2UR UR4, SR_CTAID.Y ;  /* 0x00000000000479c3 */ /* 0x000f300000002600 */
[----:B------:R-:W3:Y:S01]  /*0cd0*/  LDC R9, c[0x0][0xb24] ;  /* 0x0002c900ff097b82 */ /* 0x000ee20000000800 */
[----:B-1----:R-:W-:-:S02]  /*0ce0*/  I2FP.F32.U32 R5, UR5 ;  /* 0x0000000500057c45 */ /* 0x002fc40008201000 */
[----:B------:R-:W-:-:S05]  /*0cf0*/  CS2R.32 R3, SR_CgaSize ;  /* 0x0000000000037805 */ /* 0x000fca0000008a00 */
[----:B------:R-:W-:-:S06]  /*0d00*/  IMAD R3, R3, -0xa0, RZ ;  /* 0xffffff6003037824 */ /* 0x000fcc00078e02ff */
[----:B------:R-:W1:Y:S01]  /*0d10*/  LDC R3, c[0x0][R3+0x2a0] ;  /* 0x0000a80003037b82 */ /* 0x000e620000000800 */
[----:B------:R-:W-:Y:S01]  /*0d20*/  MOV R19, UR5 ;  /* 0x0000000500137c02 */ /* 0x000fe20008000f00 */
[----:B--2---:R-:W-:Y:S01]  /*0d30*/  FMUL R5, R5, UR9 ;  /* 0x0000000905057c20 */ /* 0x004fe20008400000 */
[----:B----4-:R-:W-:Y:S02]  /*0d40*/  I2FP.F32.U32 R4, UR4 ;  /* 0x0000000400047c45 */ /* 0x010fe40008201000 */
[----:B------:R-:W-:-:S05]  /*0d50*/  CS2R.32 R2, SR_CgaSize ;  /* 0x0000000000027805 */ /* 0x000fca0000008a00 */
[----:B------:R-:W-:-:S06]  /*0d60*/  IMAD R2, R2, -0xa0, RZ ;  /* 0xffffff6002027824 */ /* 0x000fcc00078e02ff */
[----:B------:R-:W2:Y:S01]  /*0d70*/  LDC R2, c[0x0][R2+0x2a4] ;  /* 0x0000a90002027b82 */ /* 0x000ea20000000800 */
[----:B------:R-:W4:Y:S01]  /*0d80*/  F2I.U32.TRUNC.NTZ R78, R5 ;  /* 0x00000005004e7305 */ /* 0x000f22000020f000 */
[----:B------:R-:W-:Y:S01]  /*0d90*/  MOV R16, UR4 ;  /* 0x0000000400107c02 */ /* 0x000fe20008000f00 */
[----:B---3--:R-:W-:-:S05]  /*0da0*/  FMUL R4, R4, UR7 ;  /* 0x0000000704047c20 */ /* 0x008fca0008400000 */
[----:B------:R-:W-:Y:S01]  /*0db0*/  BAR.SYNC.DEFER_BLOCKING 0x0 ;  /* 0x0000000000007b1d */ /* 0x000fe20000010000 */
[----:B------:R-:W-:-:S05]  /*0dc0*/  ISETP.GE.AND P0, PT, R9, 0x1, PT ;  /* 0x000000010900780c */ /* 0x000fca0003f06270 */
[----:B------:R-:W3:Y:S02]  /*0dd0*/  F2I.U32.TRUNC.NTZ R51, R4 ;  /* 0x0000000400337305 */ /* 0x000ee4000020f000 */
[----:B------:R-:W2:Y:S01]  /*0de0*/  S2UR UR57, SR_CTAID.Z ;  /* 0x00000000003979c3 */ /* 0x000ea20000002700 */
[----:B----4-:R-:W-:-:S05]  /*0df0*/  IADD3 R78, PT, PT, -R78, RZ, RZ ;  /* 0x000000ff4e4e7210 */ /* 0x010fca0007ffe1ff */
[----:B-1----:R-:W-:Y:S01]  /*0e00*/  IMAD R78, R3, R78, UR5 ;  /* 0x00000005034e7e24 */ /* 0x002fe2000f8e024e */
[----:B---3--:R-:W-:-:S05]  /*0e10*/  IADD3 R51, PT, PT, -R51, RZ, RZ ;  /* 0x000000ff33337210 */ /* 0x008fca0007ffe1ff */
[----:B--2---:R-:W-:Y:S01]  /*0e20*/  IMAD R51, R2, R51, UR4 ;  /* 0x0000000402337e24 */ /* 0x004fe2000f8e0233 */
[----:B------:R-:W-:Y:S06]  /*0e30*/  @!P0 BRA `(.L_x_14) ;  /* 0x0000000000b88947 */ /* 0x000fec0003800000 */
[----:B------:R-:W1:Y:S01]  /*0e40*/  LDC.64 R4, c[0x0][0xb18] ;  /* 0x0002c600ff047b82 */ /* 0x000e620000000a00 */
[----:B------:R-:W-:-:S07]  /*0e50*/  ISETP.NE.AND P0, PT, R9, 0x1, PT ;  /* 0x000000010900780c */ /* 0x000fce0003f05270 */
[----:B------:R-:W2:Y:S08]  /*0e60*/  LDC R10, c[0x0][0xb0c] ;  /* 0x0002c300ff0a7b82 */ /* 0x000eb00000000800 */
[----:B------:R-:W3:Y:S08]  /*0e70*/  LDC R11, c[0x0][0x370] ;  /* 0x0000dc00ff0b7b82 */ /* 0x000ef00000000800 */
[----:B------:R-:W4:Y:S01]  /*0e80*/  LDC R12, c[0x0][0x374] ;  /* 0x0000dd00ff0c7b82 */ /* 0x000f220000000800 */
[----:B-1----:R-:W-:-:S07]  /*0e90*/  ISETP.NE.AND P1, PT, R4, 0x1, PT ;  /* 0x000000010400780c */ /* 0x002fce0003f25270 */
[----:B------:R-:W3:Y:S01]  /*0ea0*/  LDC.64 R6, c[0x0][0xb10] ;  /* 0x0002c400ff067b82 */ /* 0x000ee20000000a00 */
[----:B--2---:R-:W-:-:S07]  /*0eb0*/  ISETP.NE.AND P2, PT, R10, 0x1, PT ;  /* 0x000000010a00780c */ /* 0x004fce0003f45270 */
[----:B------:R-:W1:Y:S08]  /*0ec0*/  LDC R8, c[0x0][0xb20] ;  /* 0x0002c800ff087b82 */ /* 0x000e700000000800 */
[----:B------:R-:W2:Y:S01]  /*0ed0*/  LDC.64 R2, c[0x0][0xb28] ;  /* 0x0002ca00ff027b82 */ /* 0x000ea20000000a00 */
[----:B----4-:R-:W-:-:S04]  /*0ee0*/  IMAD.HI.U32 R13, R12, R5, RZ ;  /* 0x000000050c0d7227 */ /* 0x010fc800078e00ff */
[----:B------:R-:W-:-:S04]  /*0ef0*/  IMAD.HI.U32 R5, R16, R5, RZ ;  /* 0x0000000510057227 */ /* 0x000fc800078e00ff */
[----:B---3--:R-:W-:-:S04]  /*0f00*/  IMAD.HI.U32 R14, R11, R6, RZ ;  /* 0x000000060b0e7227 */ /* 0x008fc800078e00ff */
[C---:B------:R-:W-:Y:S01]  /*0f10*/  IMAD.HI.U32 R18, R19.reuse, R6, RZ ;  /* 0x0000000613127227 */ /* 0x040fe200078e00ff */
[-C--:B------:R-:W-:Y:S02]  /*0f20*/  @P2 SHF.R.U32.HI R11, RZ, R7.reuse, R14 ;  /* 0x00000007ff0b2219 */ /* 0x080fe4000001160e */
[-C--:B-1----:R-:W-:Y:S02]  /*0f30*/  @P1 SHF.R.U32.HI R12, RZ, R8.reuse, R13 ;  /* 0x00000008ff0c1219 */ /* 0x082fe4000001160d */
[----:B------:R-:W-:Y:S02]  /*0f40*/  SHF.R.U32.HI R5, RZ, R8, R5 ;  /* 0x00000008ff057219 */ /* 0x000fe40000011605 */
[----:B------:R-:W-:Y:S02]  /*0f50*/  SHF.R.U32.HI R18, RZ, R7, R18 ;  /* 0x00000007ff127219 */ /* 0x000fe40000011612 */
[----:B------:R-:W-:Y:S01]  /*0f60*/  SEL R5, R16, R5, !P1 ;  /* 0x0000000510057207 */ /* 0x000fe20004800000 */
[----:B--2---:R-:W-:Y:S01]  /*0f70*/  IMAD.HI.U32 R14, R12, R2, RZ ;  /* 0x000000020c0e7227 */ /* 0x004fe200078e00ff */
[----:B------:R-:W-:-:S02]  /*0f80*/  SEL R7, R19, R18, !P2 ;  /* 0x0000001213077207 */ /* 0x000fc40005000000 */
[----:B------:R-:W-:Y:S01]  /*0f90*/  IADD3 R13, PT, PT, -R5, RZ, RZ ;  /* 0x000000ff050d7210 */ /* 0x000fe20007ffe1ff */
[----:B------:R-:W-:Y:S01]  /*0fa0*/  IMAD.HI.U32 R6, R11, R2, RZ ;  /* 0x000000020b067227 */ /* 0x000fe200078e00ff */
[----:B------:R-:W-:-:S03]  /*0fb0*/  @P0 SHF.R.U32.HI R12, RZ, R3, R14 ;  /* 0x00000003ff0c0219 */ /* 0x000fc6000001160e */
[----:B------:R-:W-:Y:S01]  /*0fc0*/  IMAD R13, R4, R13, R16 ;  /* 0x0000000d040d7224 */ /* 0x000fe200078e0210 */
[----:B------:R-:W-:Y:S01]  /*0fd0*/  @P0 SHF.R.U32.HI R11, RZ, R3, R6 ;  /* 0x00000003ff0b0219 */ /* 0x000fe20000011606 */
[----:B------:R-:W-:-:S04]  /*0fe0*/  IMAD R12, R12, R9, RZ ;  /* 0x000000090c0c7224 */ /* 0x000fc800078e02ff */
[----:B------:R-:W-:Y:S01]  /*0ff0*/  IMAD R6, R11, R9, RZ ;  /* 0x000000090b067224 */ /* 0x000fe200078e02ff */
[----:B------:R-:W-:-:S04]  /*1000*/  ISETP.GE.AND P1, PT, R5, R12, PT ;  /* 0x0000000c0500720c */ /* 0x000fc80003f26270 */
[----:B------:R-:W-:Y:S01]  /*1010*/  ISETP.GE.OR P1, PT, R7, R6, P1 ;  /* 0x000000060700720c */ /* 0x000fe20000f26670 */
[----:B------:R-:W-:-:S05]  /*1020*/  IMAD.HI.U32 R6, R5, R2, RZ ;  /* 0x0000000205067227 */ /* 0x000fca00078e00ff */
[----:B------:R-:W-:-:S04]  /*1030*/  SHF.R.U32.HI R6, RZ, R3, R6 ;  /* 0x00000003ff067219 */ /* 0x000fc80000011606 */
[----:B------:R-:W-:-:S03]  /*1040*/  SEL R6, R5, R6, !P0 ;  /* 0x0000000605067207 */ /* 0x000fc60004000000 */
[----:B------:R-:W-:Y:S01]  /*1050*/  @!P1 IMAD.HI.U32 R8, R7, R2, RZ ;  /* 0x0000000207089227 */ /* 0x000fe200078e00ff */
[----:B------:R-:W-:-:S04]  /*1060*/  IADD3 R2, PT, PT, -R6, RZ, RZ ;  /* 0x000000ff06027210 */ /* 0x000fc80007ffe1ff */
[----:B------:R-:W-:Y:S01]  /*1070*/  @!P1 SHF.R.U32.HI R8, RZ, R3, R8 ;  /* 0x00000003ff089219 */ /* 0x000fe20000011608 */
[----:B------:R-:W-:-:S03]  /*1080*/  IMAD R2, R9, R2, R5 ;  /* 0x0000000209027224 */ /* 0x000fc600078e0205 */
[----:B------:R-:W-:-:S05]  /*1090*/  @!P1 SEL R3, R7, R8, !P0 ;  /* 0x0000000807039207 */ /* 0x000fca0004000000 */
[--C-:B------:R-:W-:Y:S02]  /*10a0*/  @!P1 IMAD.IADD R6, R6, 0x1, -R3.reuse ;  /* 0x0000000106069824 */ /* 0x100fe400078e0a03 */
[----:B------:R-:W-:Y:S01]  /*10b0*/  @!P1 IMAD R3, R2, R11, R3 ;  /* 0x0000000b02039224 */ /* 0x000fe200078e0203 */
[----:B------:R-:W-:Y:S01]  /*10c0*/  IADD3 R2, PT, PT, -R7, RZ, RZ ;  /* 0x000000ff07027210 */ /* 0x000fe20007ffe1ff */
[----:B------:R-:W-:Y:S02]  /*10d0*/  @!P1 IMAD R5, R6, R9, R7 ;  /* 0x0000000906059224 */ /* 0x000fe400078e0207 */
[----:B------:R-:W-:Y:S02]  /*10e0*/  @!P1 IMAD.MOV.U32 R7, RZ, RZ, R3 ;  /* 0x000000ffff079224 */ /* 0x000fe400078e0003 */
[----:B------:R-:W-:Y:S02]  /*10f0*/  IMAD R2, R10, R2, R19 ;  /* 0x000000020a027224 */ /* 0x000fe400078e0213 */
[----:B------:R-:W-:-:S02]  /*1100*/  IMAD R16, R5, R4, R13 ;  /* 0x0000000405107224 */ /* 0x000fc400078e020d */
[----:B------:R-:W-:Y:S02]  /*1110*/  IMAD R19, R7, R10, R2 ;  /* 0x0000000a07137224 */ /* 0x000fe400078e0202 */
.L_x_14:
[----:B------:R-:W1:Y:S01]  /*1120*/  LDCU UR4, c[0x0][0xb30] ;  /* 0x00016600ff0477ac */ /* 0x000e620008000800 */
[----:B------:R-:W2:Y:S08]  /*1130*/  S2UR UR45, SR_CgaCtaId ;  /* 0x00000000002d79c3 */ /* 0x000eb00000008800 */
[----:B------:R-:W3:Y:S01]  /*1140*/  LDC R26, c[0x0][0xb24] ;  /* 0x0002c900ff1a7b82 */ /* 0x000ee20000000800 */
[----:B-1----:R-:W-:-:S09]  /*1150*/  UISETP.NE.AND UP1, UPT, UR4, 0x1, UPT ;  /* 0x000000010400788c */ /* 0x002fd2000bf25270 */
[----:B--2---:R-:W-:Y:S05]  /*1160*/  BRA.U UP1, `(.L_x_15) ;  /* 0x0000000101407547 */ /* 0x004fea000b800000 */
[----:B------:R-:W1:Y:S08]  /*1170*/  LDC.64 R4, c[0x0][0xb10] ;  /* 0x0002c400ff047b82 */ /* 0x000e700000000a00 */
[----:B------:R-:W2:Y:S08]  /*1180*/  LDC.64 R2, c[0x0][0xb18] ;  /* 0x0002c600ff027b82 */ /* 0x000eb00000000a00 */
[----:B------:R-:W4:Y:S08]  /*1190*/  LDC R6, c[0x0][0xb20] ;  /* 0x0002c800ff067b82 */ /* 0x000f300000000800 */
[----:B------:R-:W3:Y:S01]  /*11a0*/  LDC R8, c[0x0][0xb0c] ;  /* 0x0002c300ff087b82 */ /* 0x000ee20000000800 */
[----:B-1----:R-:W-:-:S05]  /*11b0*/  IMAD.HI.U32 R4, R19, R4, RZ ;  /* 0x0000000413047227 */ /* 0x002fca00078e00ff */
[----:B------:R-:W-:Y:S01]  /*11c0*/  SHF.R.U32.HI R4, RZ, R5, R4 ;  /* 0x00000005ff047219 */ /* 0x000fe20000011604 */
[----:B--2---:R-:W-:Y:S01]  /*11d0*/  IMAD.HI.U32 R3, R16, R3, RZ ;  /* 0x0000000310037227 */ /* 0x004fe200078e00ff */
[----:B------:R-:W-:-:S04]  /*11e0*/  ISETP.NE.AND P0, PT, R2, 0x1, PT ;  /* 0x000000010200780c */ /* 0x000fc80003f05270 */
[----:B----4-:R-:W-:-:S04]  /*11f0*/  SHF.R.U32.HI R3, RZ, R6, R3 ;  /* 0x00000006ff037219 */ /* 0x010fc80000011603 */
[----:B------:R-:W-:Y:S02]  /*1200*/  SEL R3, R16, R3, !P0 ;  /* 0x0000000310037207 */ /* 0x000fe40004000000 */
[----:B---3--:R-:W-:-:S04]  /*1210*/  ISETP.NE.AND P1, PT, R8, 0x1, PT ;  /* 0x000000010800780c */ /* 0x008fc80003f25270 */
[----:B------:R-:W-:-:S05]  /*1220*/  SEL R4, R19, R4, !P1 ;  /* 0x0000000413047207 */ /* 0x000fca0004800000 */
[----:B------:R-:W-:Y:S02]  /*1230*/  IMAD.IADD R5, R3, 0x1, -R4 ;  /* 0x0000000103057824 */ /* 0x000fe400078e0a04 */
[----:B------:R-:W-:Y:S02]  /*1240*/  IMAD.IADD R3, R4, 0x1, -R3 ;  /* 0x0000000104037824 */ /* 0x000fe400078e0a03 */
[----:B------:R-:W-:Y:S02]  /*1250*/  IMAD R19, R5, R8, R19 ;  /* 0x0000000805137224 */ /* 0x000fe400078e0213 */
[----:B------:R-:W-:-:S07]  /*1260*/  IMAD R16, R3, R2, R16 ;  /* 0x0000000203107224 */ /* 0x000fce00078e0210 */
.L_x_15:
[----:B------:R-:W-:Y:S01]  /*1270*/  BAR.SYNC.DEFER_BLOCKING 0x0 ;  /* 0x0000000000007b1d */ /* 0x000fe20000010000 */
[----:B------:R-:W-:Y:S01]  /*1280*/  UISETP.NE.AND UP1, UPT, UR8, 0x2, UPT ;  /* 0x000000020800788c */ /* 0x000fe2000bf25270 */
[----:B------:R-:W-:Y:S02]  /*1290*/  ISETP.NE.OR P5, PT, R0, 0x2, !P5 ;  /* 0x000000020000780c */ /* 0x000fe40006fa5670 */
[----:B------:R-:W-:-:S06]  /*12a0*/  LOP3.LUT R2, R88, 0x1f, RZ, 0xc0, !PT ;  /* 0x0000001f58027812 */ /* 0x000fcc00078ec0ff */
[----:B------:R-:W-:Y:S05]  /*12b0*/  BRA.U UP1, `(.L_x_16) ;  /* 0x00000019014c7547 */ /* 0x000fea000b800000 */
[----:B------:R-:W1:Y:S01]  /*12c0*/  LDCU UR6, c[0x0][0x388] ;  /* 0x00007100ff0677ac */ /* 0x000e620008000800 */
[----:B------:R-:W2:Y:S01]  /*12d0*/  LDC R11, c[0x0][0x370] ;  /* 0x0000dc00ff0b7b82 */ /* 0x000ea20000000800 */
[----:B------:R-:W-:Y:S01]  /*12e0*/  PLOP3.LUT P0, PT, PT, PT, UP2, 0x80, 0x8 ;  /* 0x000000000008781c */ /* 0x000fe20003f0f028 */
[----:B------:R-:W-:Y:S01]  /*12f0*/  IMAD.MOV.U32 R12, RZ, RZ, RZ ;  /* 0x000000ffff0c7224 */ /* 0x000fe200078e00ff */
[----:B------:R-:W4:Y:S01]  /*1300*/  LDCU UR4, c[0x0][0x38c] ;  /* 0x00007180ff0477ac */ /* 0x000f220008000800 */
[----:B------:R-:W-:Y:S02]  /*1310*/  ISETP.EQ.OR P4, PT, R2, RZ, P5 ;  /* 0x000000ff0200720c */ /* 0x000fe40002f82670 */
[----:B------:R-:W-:Y:S01]  /*1320*/  PLOP3.LUT P0, PT, P0, PT, PT, 0x8, 0x80 ;  /* 0x000000000080781c */ /* 0x000fe2000070e170 */
[----:B------:R-:W3:Y:S01]  /*1330*/  LDCU UR35, c[0x0][0x390] ;  /* 0x00007200ff2377ac */ /* 0x000ee20008000800 */
[----:B------:R-:W2:Y:S01]  /*1340*/  LDC R0, c[0x0][0x374] ;  /* 0x0000dd00ff007b82 */ /* 0x000ea20000000800 */
[----:B------:R-:W2:Y:S01]  /*1350*/  LDCU.64 UR36, c[0x0][0x348] ;  /* 0x00006900ff2477ac */ /* 0x000ea20008000a00 */
[----:B------:R-:W-:Y:S01]  /*1360*/  UMOV UR33, 0x1 ;  /* 0x0000000100217882 */ /* 0x000fe20000000000 */
[----:B------:R-:W-:Y:S01]  /*1370*/  UMOV UR32, URZ ;  /* 0x000000ff00207c82 */ /* 0x000fe20008000000 */
[----:B-1----:R-:W-:Y:S01]  /*1380*/  UIADD3 UR6, UPT, UPT, UR6, 0x1f, URZ ;  /* 0x0000001f06067890 */ /* 0x002fe2000fffe0ff */
[----:B------:R-:W-:Y:S01]  /*1390*/  UMOV UR20, URZ ;  /* 0x000000ff00147c82 */ /* 0x000fe20008000000 */
[----:B------:R-:W-:-:S02]  /*13a0*/  UMOV UR31, URZ ;  /* 0x000000ff001f7c82 */ /* 0x000fc40008000000 */
[----:B------:R-:W-:-:S04]  /*13b0*/  USHF.R.S32.HI UR5, URZ, 0x1f, UR6 ;  /* 0x0000001fff057899 */ /* 0x000fc80008011406 */
[----:B------:R-:W-:-:S04]  /*13c0*/  ULEA.HI UR5, UR5, UR6, URZ, 0x5 ;  /* 0x0000000605057291 */ /* 0x000fc8000f8f28ff */
[----:B------:R-:W-:-:S04]  /*13d0*/  USHF.R.S32.HI UR5, URZ, 0x5, UR5 ;  /* 0x00000005ff057899 */ /* 0x000fc80008011405 */
[----:B----4-:R-:W-:-:S04]  /*13e0*/  UIMAD UR4, UR5, UR4, URZ ;  /* 0x00000004050472a4 */ /* 0x010fc8000f8e02ff */
[----:B---3--:R-:W-:-:S04]  /*13f0*/  UIMAD UR35, UR4, UR35, URZ ;  /* 0x00000023042372a4 */ /* 0x008fc8000f8e02ff */
[----:B------:R-:W-:Y:S02]  /*1400*/  UISETP.NE.AND UP1, UPT, UR35, URZ, UPT ;  /* 0x000000ff2300728c */ /* 0x000fe4000bf25270 */
[----:B------:R-:W-:-:S04]  /*1410*/  UISETP.LT.U32.AND UP0, UPT, UR35, 0x8, UPT ;  /* 0x000000082300788c */ /* 0x000fc8000bf01070 */
[----:B------:R-:W-:-:S04]  /*1420*/  USEL UR34, UR35, 0x8, UP0 ;  /* 0x0000000823227887 */ /* 0x000fc80008000000 */
[----:B------:R-:W-:Y:S02]  /*1430*/  UIADD3 UR23, UPT, UPT, UR34, -0x1, URZ ;  /* 0xffffffff22177890 */ /* 0x000fe4000fffe0ff */
[----:B------:R-:W-:Y:S02]  /*1440*/  @!UP1 UIADD3 UR23, UPT, UPT, UR34, URZ, URZ ;  /* 0x000000ff22179290 */ /* 0x000fe4000fffe0ff */
[----:B------:R-:W-:Y:S02]  /*1450*/  UIADD3 UR34, UPT, UPT, UR35, -UR34, URZ ;  /* 0x8000002223227290 */ /* 0x000fe4000fffe0ff */
[----:B--2---:R-:W-:-:S12]  /*1460*/  UIADD3 UR23, UPT, UPT, UR23, 0x1, URZ ;  /* 0x0000000117177890 */ /* 0x004fd8000fffe0ff */
.L_x_32:
[----:B------:R-:W1:Y:S01]  /*1470*/  S2UR UR22, SR_CgaCtaId ;  /* 0x00000000001679c3 */ /* 0x000e620000008800 */
[----:B------:R-:W-:Y:S01]  /*1480*/  UMOV UR4, 0x400 ;  /* 0x0000040000047882 */ /* 0x000fe20000000000 */
[----:B------:R-:W-:Y:S01]  /*1490*/  IMAD.U32 R2, RZ, RZ, UR33 ;  /* 0x00000021ff027e24 */ /* 0x000fe2000f8e00ff */
[----:B------:R-:W-:Y:S01]  /*14a0*/  UISETP.NE.AND UP0, UPT, UR35, URZ, UPT ;  /* 0x000000ff2300728c */ /* 0x000fe2000bf05270 */
[----:B------:R-:W-:Y:S01]  /*14b0*/  R2UR UR27, R16 ;  /* 0x00000000101b72ca */ /* 0x000fe200000e0000 */
[----:B------:R-:W-:Y:S01]  /*14c0*/  IMAD.SHL.U32 R19, R19, 0x80, RZ ;  /* 0x0000008013137824 */ /* 0x000fe200078e00ff */
[----:B------:R-:W-:Y:S01]  /*14d0*/  UMOV UR30, URZ ;  /* 0x000000ff001e7c82 */ /* 0x000fe20008000000 */
[----:B------:R-:W-:Y:S01]  /*14e0*/  SHF.L.U32 R2, R2, 0x1f, RZ ;  /* 0x0000001f02027819 */ /* 0x000fe200000006ff */
[----:B------:R-:W-:Y:S01]  /*14f0*/  UMOV UR29, URZ ;  /* 0x000000ff001d7c82 */ /* 0x000fe20008000000 */
[----:B------:R-:W-:-:S08]  /*1500*/  UMOV UR28, URZ ;  /* 0x000000ff001c7c82 */ /* 0x000fd00008000000 */
[----:B------:R-:W-:Y:S02]  /*1510*/  USHF.L.U32 UR27, UR27, 0x6, URZ ;  /* 0x000000061b1b7899 */ /* 0x000fe400080006ff */
[----:B-1----:R-:W-:-:S04]  /*1520*/  ULEA UR22, UR22, UR4, 0x18 ;  /* 0x0000000416167291 */ /* 0x002fc8000f8ec0ff */
[----:B------:R-:W-:-:S09]  /*1530*/  ULEA UR4, UR32, UR22, 0x3 ;  /* 0x0000001620047291 */ /* 0x000fd2000f8e18ff */
[----:B--2---:R1:W2:Y:S01]  /*1540*/  SYNCS.PHASECHK.TRANS64.TRYWAIT P2, [UR4+0x40], R2 ;  /* 0x00004002ff0075a7 */ /* 0x0042a20008041104 */
[----:B---3--:R-:W-:Y:S05]  /*1550*/  BRA.U !UP0, `(.L_x_17) ;  /* 0x00000005086c7547 */ /* 0x008fea000b800000 */
[----:B------:R-:W3:Y:S01]  /*1560*/  LDC.64 R8, c[0x0][0x480] ;  /* 0x00012000ff087b82 */ /* 0x000ee20000000a00 */
[----:B------:R-:W4:Y:S01]  /*1570*/  LDCU UR16, c[0x0][0x390] ;  /* 0x00007200ff1077ac */ /* 0x000f220008000800 */
[----:B------:R-:W2:Y:S06]  /*1580*/  LDCU UR17, c[0x0][0x38c] ;  /* 0x00007180ff1177ac */ /* 0x000eac0008000800 */
[----:B------:R-:W4:Y:S01]  /*1590*/  LDC.64 R6, c[0x0][0x488] ;  /* 0x00012200ff067b82 */ /* 0x000f220000000a00 */
[----:B------:R-:W2:Y:S01]  /*15a0*/  LDCU.64 UR14, c[0x0][0x4b8] ;  /* 0x00009700ff0e77ac */ /* 0x000ea20008000a00 */
[----:B------:R-:W-:Y:S01]  /*15b0*/  UIADD3 UR31, UPT, UPT, UR23, UR20, URZ ;  /* 0x00000014171f7290 */ /* 0x000fe2000fffe0ff */
[----:B------:R-:W-:-:S05]  /*15c0*/  UMOV UR30, URZ ;  /* 0x000000ff001e7c82 */ /* 0x000fca0008000000 */
[----:B-1----:R-:W1:Y:S01]  /*15d0*/  LDC.64 R2, c[0x0][0x490] ;  /* 0x00012400ff027b82 */ /* 0x002e620000000a00 */
[----:B------:R-:W-:Y:S01]  /*15e0*/  UMOV UR18, UR32 ;  /* 0x0000002000127c82 */ /* 0x000fe20008000000 */
[----:B------:R-:W-:Y:S01]  /*15f0*/  UMOV UR28, URZ ;  /* 0x000000ff001c7c82 */ /* 0x000fe20008000000 */
[----:B------:R-:W-:Y:S01]  /*1600*/  UMOV UR29, URZ ;  /* 0x000000ff001d7c82 */ /* 0x000fe20008000000 */
[----:B---3--:R-:W-:Y:S01]  /*1610*/  IMAD.HI.U32 R9, R19, R9, RZ ;  /* 0x0000000913097227 */ /* 0x008fe200078e00ff */
[----:B------:R-:W-:-:S03]  /*1620*/  ISETP.NE.AND P1, PT, R8, 0x1, PT ;  /* 0x000000010800780c */ /* 0x000fc60003f25270 */
[----:B------:R-:W3:Y:S01]  /*1630*/  LDC.64 R4, c[0x0][0x4b0] ;  /* 0x00012c00ff047b82 */ /* 0x000ee20000000a00 */
[----:B----4-:R-:W-:-:S04]  /*1640*/  SHF.R.U32.HI R6, RZ, R6, R9 ;  /* 0x00000006ff067219 */ /* 0x010fc80000011609 */
[----:B------:R-:W-:Y:S02]  /*1650*/  SEL R6, R19, R6, !P1 ;  /* 0x0000000613067207 */ /* 0x000fe40004800000 */
[----:B------:R-:W-:Y:S02]  /*1660*/  ISETP.NE.AND P1, PT, R7, 0x1, PT ;  /* 0x000000010700780c */ /* 0x000fe40003f25270 */
[C---:B------:R-:W-:Y:S01]  /*1670*/  R2UR UR4, R6.reuse ;  /* 0x00000000060472ca */ /* 0x040fe200000e0000 */
[----:B-1----:R-:W-:-:S04]  /*1680*/  IMAD.HI.U32 R2, R6, R2, RZ ;  /* 0x0000000206027227 */ /* 0x002fc800078e00ff */
[----:B------:R-:W-:Y:S01]  /*1690*/  IMAD.MOV R14, RZ, RZ, -R6 ;  /* 0x000000ffff0e7224 */ /* 0x000fe200078e0a06 */
[----:B------:R-:W-:-:S03]  /*16a0*/  SHF.R.U32.HI R2, RZ, R3, R2 ;  /* 0x00000003ff027219 */ /* 0x000fc60000011602 */
[----:B------:R-:W-:Y:S01]  /*16b0*/  IMAD R14, R8, R14, R19 ;  /* 0x0000000e080e7224 */ /* 0x000fe200078e0213 */
[----:B------:R-:W-:Y:S01]  /*16c0*/  R2UR UR13, R2 ;  /* 0x00000000020d72ca */ /* 0x000fe200000e0000 */
[----:B------:R-:W-:Y:S01]  /*16d0*/  VOTEU.ANY UP0, P1 ;  /* 0x0000000000ff7886 */ /* 0x000fe20000800100 */
[----:B------:R-:W1:Y:S01]  /*16e0*/  LDC.64 R2, c[0x0][0x4d0] ;  /* 0x00013400ff027b82 */ /* 0x000e620000000a00 */
[----:B---3--:R-:W-:Y:S02]  /*16f0*/  R2UR UR8, R4 ;  /* 0x00000000040872ca */ /* 0x008fe400000e0000 */
[----:B------:R-:W-:Y:S02]  /*1700*/  R2UR UR9, R14 ;  /* 0x000000000e0972ca */ /* 0x000fe400000e0000 */
[----:B------:R-:W-:-:S06]  /*1710*/  R2UR UR6, R5 ;  /* 0x00000000050672ca */ /* 0x000fcc00000e0000 */
[----:B------:R-:W-:Y:S01]  /*1720*/  USEL UR13, UR4, UR13, !UP0 ;  /* 0x0000000d040d7287 */ /* 0x000fe2000c000000 */
[----:B------:R-:W3:Y:S05]  /*1730*/  LDCU.64 UR4, c[0x0][0x4d8] ;  /* 0x00009b00ff0477ac */ /* 0x000eea0008000a00 */
[----:B------:R-:W-:-:S04]  /*1740*/  IMAD R9, RZ, RZ, -UR13 ;  /* 0x8000000dff097e24 */ /* 0x000fc8000f8e02ff */
[----:B------:R-:W-:Y:S01]  /*1750*/  IMAD R9, R7, R9, R6 ;  /* 0x0000000907097224 */ /* 0x000fe200078e0206 */
[----:B-1----:R-:W-:-:S04]  /*1760*/  R2UR UR11, R2 ;  /* 0x00000000020b72ca */ /* 0x002fc800000e0000 */
[----:B------:R-:W-:Y:S02]  /*1770*/  R2UR UR7, R9 ;  /* 0x00000000090772ca */ /* 0x000fe400000e0000 */
[----:B------:R-:W-:-:S07]  /*1780*/  R2UR UR12, R3 ;  /* 0x00000000030c72ca */ /* 0x000fce00000e0000 */
[----:B------:R-:W-:-:S06]  /*1790*/  UIMAD UR11, UR9, UR8, UR11 ;  /* 0x00000008090b72a4 */ /* 0x000fcc000f8e020b */
[----:B--23--:R-:W-:-:S12]  /*17a0*/  UIMAD UR12, UR7, UR6, UR12 ;  /* 0x00000006070c72a4 */ /* 0x00cfd8000f8e020c */
.L_x_22:
[----:B------:R-:W-:Y:S01]  /*17b0*/  @!P5 MOV R3, 0x6000 ;  /* 0x000060000003d802 */ /* 0x000fe20000000f00 */
[----:B------:R-:W-:Y:S01]  /*17c0*/  ULEA UR9, UR18, UR22, 0x3 ;  /* 0x0000001612097291 */ /* 0x000fe2000f8e18ff */
[----:B----4-:R-:W-:Y:S11]  /*17d0*/  @P2 BRA `(.L_x_18) ;  /* 0x0000000000102947 */ /* 0x010ff60003800000 */
[----:B------:R-:W-:Y:S04]  /*17e0*/  MOV R2, UR33 ;  /* 0x0000002100027c02 */ /* 0x000fe80008000f00 */
[----:B------:R-:W-:Y:S04]  /*17f0*/  SHF.L.U32 R5, R2, 0x1f, RZ ;  /* 0x0000001f02057819 */ /* 0x000fe800000006ff */
[----:B------:R-:W1:Y:S02]  /*1800*/  SYNCS.PHASECHK.TRANS64.TRYWAIT P1, [UR9+0x40], R5 ;  /* 0x00004005ff0075a7 */ /* 0x000e640008021109 */
[----:B-1----:R-:W-:Y:S05]  /*1810*/  @!P1 BRA `(.L_x_19) ;  /* 0x0000006c00989947 */ /* 0x002fea0003800000 */
.L_x_18:
[----:B------:R2:W-:Y:S01]  /*1820*/  @!P5 SYNCS.ARRIVE.TRANS64 RZ, [UR9], R3 ;  /* 0x00000003ffffd9a7 */ /* 0x0005e20008000009 */
[----:B------:R-:W-:Y:S04]  /*1830*/  BSSY.RECONVERGENT B0, `(.L_x_20) ;  /* 0x0000003000007945 */ /* 0x000fe80003800200 */
[----:B------:R-:W-:Y:S05]  /*1840*/  @P4 BRA `(.L_x_21) ;  /* 0x0000000000044947 */ /* 0x000fea0003800000 */
[----:B------:R-:W-:Y:S05]  /*1850*/  BPT.TRAP 0x1 ;  /* 0x000000040000795c */ /* 0x000fea0000300000 */
.L_x_21:
[----:B------:R-:W-:Y:S05]  /*1860*/  BSYNC.RECONVERGENT B0 ;  /* 0x0000000000007941 */ /* 0x000fea0003800200 */
.L_x_20:
[----:B------:R-:W-:Y:S02]  /*1870*/  UIADD3 UR32, UPT, UPT, UR18, 0x1, URZ ;  /* 0x0000000112207890 */ /* 0x000fe4000fffe0ff */
[----:B------:R-:W-:Y:S02]  /*1880*/  UIMAD UR7, UR28, UR14, UR4 ;  /* 0x0000000e1c0772a4 */ /* 0x000fe4000f8e0204 */
[----:B------:R-:W-:Y:S02]  /*1890*/  UISETP.NE.AND UP0, UPT, UR32, 0x8, UPT ;  /* 0x000000082000788c */ /* 0x000fe4000bf05270 */
[----:B------:R-:W-:Y:S02]  /*18a0*/  UIMAD UR6, UR29, UR15, UR5 ;  /* 0x0000000f1d0672a4 */ /* 0x000fe4000f8e0205 */
[----:B------:R-:W-:Y:S02]  /*18b0*/  USEL UR8, URZ, 0x1, UP0 ;  /* 0x00000001ff087887 */ /* 0x000fe40008000000 */
[----:B------:R-:W-:Y:S02]  /*18c0*/  USEL UR32, UR32, URZ, UP0 ;  /* 0x000000ff20207287 */ /* 0x000fe40008000000 */
[----:B------:R-:W-:Y:S02]  /*18d0*/  ULOP3.LUT UR33, UR33, UR8, URZ, 0x3c, !UPT ;  /* 0x0000000821217292 */ /* 0x000fe4000f8e3cff */
[----:B------:R-:W-:Y:S02]  /*18e0*/  ULEA UR8, UR32, UR22, 0x3 ;  /* 0x0000001620087291 */ /* 0x000fe4000f8e18ff */
[----:B------:R-:W-:Y:S02]  /*18f0*/  ULEA UR21, UR18, UR22, 0xd ;  /* 0x0000001612157291 */ /* 0x000fe4000f8e68ff */
[----:B------:R-:W-:Y:S01]  /*1900*/  UIADD3 UR44, UP1, UPT, UR36, 0x80, URZ ;  /* 0x00000080242c7890 */ /* 0x000fe2000ff3e0ff */
[----:B-1----:R-:W-:Y:S01]  /*1910*/  MOV R2, UR33 ;  /* 0x0000002100027c02 */ /* 0x002fe20008000f00 */
[----:B------:R-:W-:Y:S02]  /*1920*/  UPRMT UR42, UR7, 0x40, UR6 ;  /* 0x00000040072a7896 */ /* 0x000fe40008000006 */
[----:B------:R-:W-:Y:S01]  /*1930*/  UIADD3 UR24, UPT, UPT, UR21, 0x28400, URZ ;  /* 0x0002840015187890 */ /* 0x000fe2000fffe0ff */
[----:B--2---:R-:W-:Y:S01]  /*1940*/  SHF.L.U32 R3, R2, 0x1f, RZ ;  /* 0x0000001f02037819 */ /* 0x004fe200000006ff */
[----:B------:R-:W-:Y:S02]  /*1950*/  USHF.L.U32 UR10, UR30, 0x5, URZ ;  /* 0x000000051e0a7899 */ /* 0x000fe400080006ff */
[----:B------:R-:W-:Y:S01]  /*1960*/  UIADD3.X UR45, UPT, UPT, URZ, UR37, URZ, UP1, !UPT ;  /* 0x00000025ff2d7290 */ /* 0x000fe20008ffe4ff */
[----:B------:R3:W4:Y:S01]  /*1970*/  SYNCS.PHASECHK.TRANS64.TRYWAIT P2, [UR8+0x40], R3 ;  /* 0x00004003ff0075a7 */ /* 0x0007220008041108 */
[----:B------:R-:W-:Y:S02]  /*1980*/  ULEA UR8, UR18, UR22, 0xe ;  /* 0x0000001612087291 */ /* 0x000fe4000f8e70ff */
[----:B------:R-:W-:Y:S02]  /*1990*/  UPRMT UR21, UR42, 0x5410, URZ ;  /* 0x000054102a157896 */ /* 0x000fe400080000ff */
[----:B------:R-:W-:Y:S02]  /*19a0*/  UIADD3 UR8, UPT, UPT, UR8, 0x8400, URZ ;  /* 0x0000840008087890 */ /* 0x000fe4000fffe0ff */
[----:B------:R-:W-:Y:S02]  /*19b0*/  UIADD3 UR40, UP0, UPT, UR36, 0x180, URZ ;  /* 0x0000018024287890 */ /* 0x000fe4000ff1e0ff */
[----:B------:R-:W-:Y:S02]  /*19c0*/  UIADD3 UR19, UPT, UPT, UR28, 0x1, URZ ;  /* 0x000000011c137890 */ /* 0x000fe4000fffe0ff */
[----:B------:R-:W-:Y:S02]  /*19d0*/  UIADD3.X UR41, UPT, UPT, URZ, UR37, URZ, UP0, !UPT ;  /* 0x00000025ff297290 */ /* 0x000fe400087fe4ff */
[----:B------:R-:W-:Y:S01]  /*19e0*/  UISETP.NE.AND UP2, UPT, UR19, UR17, UPT ;  /* 0x000000111300728c */ /* 0x000fe2000bf45270 */
[----:B------:R-:W-:Y:S01]  /*19f0*/  UTMALDG.4D.IM2COL [UR8], [UR44], UR21 ;  /* 0x000000082c0073b4 */ /* 0x000fe20008058015 */
[----:B------:R-:W-:Y:S02]  /*1a00*/  UIADD3 UR18, UPT, UPT, UR29, 0x1, URZ ;  /* 0x000000011d127890 */ /* 0x000fe4000fffe0ff */
[----:B------:R-:W-:Y:S02]  /*1a10*/  UIADD3 UR20, UPT, UPT, UR20, 0x1, URZ ;  /* 0x0000000114147890 */ /* 0x000fe4000fffe0ff */
[----:B------:R-:W-:Y:S01]  /*1a20*/  UIADD3 UR42, UPT, UPT, UR30, 0x1, URZ ;  /* 0x000000011e2a7890 */ /* 0x000fe2000fffe0ff */
[----:B------:R-:W-:Y:S01]  /*1a30*/  UMOV UR38, 0x0 ;  /* 0x0000000000267882 */ /* 0x000fe20000000000 */
[----:B------:R-:W-:Y:S01]  /*1a40*/  UMOV UR39, 0x10000000 ;  /* 0x1000000000277882 */ /* 0x000fe20000000000 */
[----:B------:R-:W-:Y:S02]  /*1a50*/  UMOV UR25, UR9 ;  /* 0x0000000900197c82 */ /* 0x000fe40008000000 */
[----:B------:R-:W-:Y:S01]  /*1a60*/  @UP2 UIADD3 UR18, UPT, UPT, UR29, URZ, URZ ;  /* 0x000000ff1d122290 */ /* 0x000fe2000fffe0ff */
[----:B------:R-:W-:Y:S03]  /*1a70*/  UMOV UR26, UR10 ;  /* 0x0000000a001a7c82 */ /* 0x000fe60008000000 */
[----:B------:R-:W-:Y:S01]  /*1a80*/  UISETP.NE.AND UP0, UPT, UR18, UR16, UPT ;  /* 0x000000101200728c */ /* 0x000fe2000bf05270 */
[----:B------:R1:W-:Y:S10]  /*1a90*/  UTMALDG.4D [UR24], [UR40], desc[UR38] ;  /* 0x00002618280075b4 */ /* 0x0003f40008019000 */
[----:B------:R-:W-:Y:S07]  /*1aa0*/  @UP0 UIADD3 UR42, UPT, UPT, UR30, URZ, URZ ;  /* 0x000000ff1e2a0290 */ /* 0x000fee000fffe0ff */
[----:B------:R-:W-:Y:S01]  /*1ab0*/  UMOV UR30, UR42 ;  /* 0x0000002a001e7c82 */ /* 0x000fe20008000000 */
[----:B-1----:R-:W-:Y:S02]  /*1ac0*/  USEL UR29, UR18, URZ, UP0 ;  /* 0x000000ff121d7287 */ /* 0x002fe40008000000 */
[----:B------:R-:W-:Y:S02]  /*1ad0*/  UISETP.NE.AND UP0, UPT, UR20, UR31, UPT ;  /* 0x0000001f1400728c */ /* 0x000fe4000bf05270 */
[----:B------:R-:W-:Y:S01]  /*1ae0*/  USEL UR28, UR19, URZ, UP2 ;  /* 0x000000ff131c7287 */ /* 0x000fe20009000000 */
[----:B------:R-:W-:Y:S06]  /*1af0*/  UMOV UR18, UR32 ;  /* 0x0000002000127c82 */ /* 0x000fec0008000000 */
[----:B---3--:R-:W-:Y:S05]  /*1b00*/  BRA.U UP0, `(.L_x_22) ;  /* 0xfffffffd00287547 */ /* 0x008fea000b83ffff */
.L_x_17:
[----:B------:R-:W-:Y:S01]  /*1b10*/  ULEA UR4, UR32, UR22, 0x3 ;  /* 0x0000001620047291 */ /* 0x000fe2000f8e18ff */
[----:B-1----:R-:W-:Y:S01]  /*1b20*/  MOV R2, UR33 ;  /* 0x0000002100027c02 */ /* 0x002fe20008000f00 */
[----:B------:R-:W-:Y:S01]  /*1b30*/  @!P0 SYNCS.ARRIVE.TRANS64.A1T0 RZ, [UR22+0xc8], RZ ;  /* 0x0000c8ffffff89a7 */ /* 0x000fe20008100016 */
[----:B------:R-:W-:Y:S02]  /*1b40*/  UISETP.GE.AND UP0, UPT, UR34, 0x1, UPT ;  /* 0x000000012200788c */ /* 0x000fe4000bf06270 */
[----:B------:R-:W-:-:S04]  /*1b50*/  SHF.L.U32 R2, R2, 0x1f, RZ ;  /* 0x0000001f02027819 */ /* 0x000fc800000006ff */
[----:B------:R1:W3:Y:S03]  /*1b60*/  SYNCS.PHASECHK.TRANS64.TRYWAIT P1, [UR4+0x40], R2 ;  /* 0x00004002ff0075a7 */ /* 0x0002e60008021104 */
[----:B------:R-:W-:Y:S05]  /*1b70*/  BRA.U !UP0, `(.L_x_23) ;  /* 0x0000000508747547 */ /* 0x000fea000b800000 */
[----:B------:R-:W4:Y:S01]  /*1b80*/  LDC.64 R8, c[0x0][0x480] ;  /* 0x00012000ff087b82 */ /* 0x000f220000000a00 */
[----:B------:R-:W2:Y:S01]  /*1b90*/  LDCU UR25, c[0x0][0x390] ;  /* 0x00007200ff1977ac */ /* 0x000ea20008000800 */
[----:B------:R-:W2:Y:S06]  /*1ba0*/  LDCU UR26, c[0x0][0x38c] ;  /* 0x00007180ff1a77ac */ /* 0x000eac0008000800 */
[----:B------:R-:W4:Y:S01]  /*1bb0*/  LDC.64 R6, c[0x0][0x488] ;  /* 0x00012200ff067b82 */ /* 0x000f220000000a00 */
[----:B------:R-:W2:Y:S01]  /*1bc0*/  LDCU.64 UR14, c[0x0][0x4b8] ;  /* 0x00009700ff0e77ac */ /* 0x000ea20008000a00 */
[----:B------:R-:W-:Y:S01]  /*1bd0*/  UIADD3 UR31, UPT, UPT, UR34, UR31, URZ ;  /* 0x0000001f221f7290 */ /* 0x000fe2000fffe0ff */
[----:B------:R-:W-:-:S05]  /*1be0*/  UMOV UR40, UR34 ;  /* 0x0000002200287c82 */ /* 0x000fca0008000000 */
[----:B-1----:R-:W1:Y:S01]  /*1bf0*/  LDC.64 R2, c[0x0][0x490] ;  /* 0x00012400ff027b82 */ /* 0x002e620000000a00 */
[----:B------:R-:W-:Y:S01]  /*1c00*/  UMOV UR38, UR32 ;  /* 0x0000002000267c82 */ /* 0x000fe20008000000 */
[----:B----4-:R-:W-:Y:S01]  /*1c10*/  IMAD.HI.U32 R9, R19, R9, RZ ;  /* 0x0000000913097227 */ /* 0x010fe200078e00ff */
[----:B------:R-:W-:-:S05]  /*1c20*/  ISETP.NE.AND P0, PT, R8, 0x1, PT ;  /* 0x000000010800780c */ /* 0x000fca0003f05270 */
[----:B------:R-:W4:Y:S01]  /*1c30*/  LDC.64 R4, c[0x0][0x4b0] ;  /* 0x00012c00ff047b82 */ /* 0x000f220000000a00 */
[----:B------:R-:W-:-:S04]  /*1c40*/  SHF.R.U32.HI R6, RZ, R6, R9 ;  /* 0x00000006ff067219 */ /* 0x000fc80000011609 */
        /* <DEDUP_REMOVED lines=10> */
[----:B----4-:R-:W-:Y:S02]  /*1cf0*/  R2UR UR8, R4 ;  /* 0x00000000040872ca */ /* 0x010fe400000e0000 */
[----:B------:R-:W-:Y:S02]  /*1d00*/  R2UR UR9, R9 ;  /* 0x00000000090972ca */ /* 0x000fe400000e0000 */
[----:B------:R-:W-:-:S06]  /*1d10*/  R2UR UR6, R5 ;  /* 0x00000000050672ca */ /* 0x000fcc00000e0000 */
[----:B------:R-:W-:Y:S01]  /*1d20*/  USEL UR13, UR4, UR13, !UP0 ;  /* 0x0000000d040d7287 */ /* 0x000fe2000c000000 */
[----:B------:R-:W4:Y:S05]  /*1d30*/  LDCU.64 UR4, c[0x0][0x4d8] ;  /* 0x00009b00ff0477ac */ /* 0x000f2a0008000a00 */
[----:B------:R-:W-:-:S04]  /*1d40*/  IMAD R14, RZ, RZ, -UR13 ;  /* 0x8000000dff0e7e24 */ /* 0x000fc8000f8e02ff */
[----:B------:R-:W-:Y:S01]  /*1d50*/  IMAD R14, R7, R14, R6 ;  /* 0x0000000e070e7224 */ /* 0x000fe200078e0206 */
[----:B-1----:R-:W-:-:S04]  /*1d60*/  R2UR UR11, R2 ;  /* 0x00000000020b72ca */ /* 0x002fc800000e0000 */
[----:B------:R-:W-:Y:S02]  /*1d70*/  R2UR UR7, R14 ;  /* 0x000000000e0772ca */ /* 0x000fe400000e0000 */
[----:B------:R-:W-:-:S07]  /*1d80*/  R2UR UR12, R3 ;  /* 0x00000000030c72ca */ /* 0x000fce00000e0000 */
[----:B------:R-:W-:-:S06]  /*1d90*/  UIMAD UR11, UR9, UR8, UR11 ;  /* 0x00000008090b72a4 */ /* 0x000fcc000f8e020b */
[----:B--2-4-:R-:W-:-:S12]  /*1da0*/  UIMAD UR12, UR7, UR6, UR12 ;  /* 0x00000006070c72a4 */ /* 0x014fd8000f8e020c */
.L_x_28:
[----:B------:R-:W-:Y:S01]  /*1db0*/  @!P5 MOV R3, 0x6000 ;  /* 0x000060000003d802 */ /* 0x000fe20000000f00 */
[----:B------:R-:W-:Y:S01]  /*1dc0*/  ULEA UR9, UR38, UR22, 0x3 ;  /* 0x0000001626097291 */ /* 0x000fe2000f8e18ff */
[----:B--23--:R-:W-:Y:S11]  /*1dd0*/  @P1 BRA `(.L_x_24) ;  /* 0x0000000000101947 */ /* 0x00cff60003800000 */
[----:B------:R-:W-:Y:S04]  /*1de0*/  MOV R2, UR33 ;  /* 0x0000002100027c02 */ /* 0x000fe80008000f00 */
[----:B------:R-:W-:Y:S04]  /*1df0*/  SHF.L.U32 R5, R2, 0x1f, RZ ;  /* 0x0000001f02057819 */ /* 0x000fe800000006ff */
[----:B------:R-:W1:Y:S02]  /*1e00*/  SYNCS.PHASECHK.TRANS64.TRYWAIT P0, [UR9+0x40], R5 ;  /* 0x00004005ff0075a7 */ /* 0x000e640008001109 */
[----:B-1----:R-:W-:Y:S05]  /*1e10*/  @!P0 BRA `(.L_x_25) ;  /* 0x0000006800308947 */ /* 0x002fea0003800000 */
.L_x_24:
[----:B------:R2:W-:Y:S01]  /*1e20*/  @!P5 SYNCS.ARRIVE.TRANS64 RZ, [UR9], R3 ;  /* 0x00000003ffffd9a7 */ /* 0x0005e20008000009 */
[----:B------:R-:W-:Y:S04]  /*1e30*/  BSSY.RECONVERGENT B0, `(.L_x_26) ;  /* 0x0000003000007945 */ /* 0x000fe80003800200 */
[----:B------:R-:W-:Y:S05]  /*1e40*/  @P4 BRA `(.L_x_27) ;  /* 0x0000000000044947 */ /* 0x000fea0003800000 */
[----:B------:R-:W-:Y:S05]  /*1e50*/  BPT.TRAP 0x1 ;  /* 0x000000040000795c */ /* 0x000fea0000300000 */
.L_x_27:
[----:B------:R-:W-:Y:S05]  /*1e60*/  BSYNC.RECONVERGENT B0 ;  /* 0x0000000000007941 */ /* 0x000fea0003800200 */
.L_x_26:
        /* <DEDUP_REMOVED lines=8> */
[----:B------:R-:W-:Y:S02]  /*1ef0*/  UIADD3 UR39, UPT, UPT, UR28, 0x1, URZ ;  /* 0x000000011c277890 */ /* 0x000fe4000fffe0ff */
[----:B------:R-:W-:Y:S01]  /*1f00*/  UIADD3 UR46, UP1, UPT, UR36, 0x80, URZ ;  /* 0x00000080242e7890 */ /* 0x000fe2000ff3e0ff */
[----:B-1----:R-:W-:Y:S01]  /*1f10*/  MOV R2, UR33 ;  /* 0x0000002100027c02 */ /* 0x002fe20008000f00 */
[----:B------:R-:W-:Y:S02]  /*1f20*/  UPRMT UR41, UR6, 0x40, UR7 ;  /* 0x0000004006297896 */ /* 0x000fe40008000007 */
[----:B------:R-:W-:Y:S01]  /*1f30*/  UISETP.NE.AND UP2, UPT, UR39, UR26, UPT ;  /* 0x0000001a2700728c */ /* 0x000fe2000bf45270 */
[----:B--2---:R-:W-:Y:S01]  /*1f40*/  SHF.L.U32 R3, R2, 0x1f, RZ ;  /* 0x0000001f02037819 */ /* 0x004fe200000006ff */
[----:B------:R-:W-:Y:S02]  /*1f50*/  USHF.L.U32 UR10, UR30, 0x5, URZ ;  /* 0x000000051e0a7899 */ /* 0x000fe400080006ff */
[----:B------:R-:W-:Y:S01]  /*1f60*/  UIADD3.X UR47, UPT, UPT, URZ, UR37, URZ, UP1, !UPT ;  /* 0x00000025ff2f7290 */ /* 0x000fe20008ffe4ff */
[----:B------:R1:W2:Y:S01]  /*1f70*/  SYNCS.PHASECHK.TRANS64.TRYWAIT P1, [UR8+0x40], R3 ;  /* 0x00004003ff0075a7 */ /* 0x0002a20008021108 */
[----:B------:R-:W-:Y:S02]  /*1f80*/  ULEA UR8, UR38, UR22, 0xe ;  /* 0x0000001626087291 */ /* 0x000fe4000f8e70ff */
[----:B------:R-:W-:Y:S02]  /*1f90*/  UPRMT UR48, UR41, 0x5410, URZ ;  /* 0x0000541029307896 */ /* 0x000fe400080000ff */
[----:B------:R-:W-:Y:S02]  /*1fa0*/  UIADD3 UR8, UPT, UPT, UR8, 0x8400, URZ ;  /* 0x0000840008087890 */ /* 0x000fe4000fffe0ff */
[----:B------:R-:W-:Y:S02]  /*1fb0*/  UIADD3 UR44, UP0, UPT, UR36, 0x180, URZ ;  /* 0x00000180242c7890 */ /* 0x000fe4000ff1e0ff */
[----:B------:R-:W-:Y:S02]  /*1fc0*/  ULEA UR16, UR38, UR22, 0xd ;  /* 0x0000001626107291 */ /* 0x000fe4000f8e68ff */
[----:B------:R-:W-:Y:S02]  /*1fd0*/  UIADD3.X UR45, UPT, UPT, URZ, UR37, URZ, UP0, !UPT ;  /* 0x00000025ff2d7290 */ /* 0x000fe400087fe4ff */
[----:B------:R-:W-:Y:S01]  /*1fe0*/  UIADD3 UR16, UPT, UPT, UR16, 0x28400, URZ ;  /* 0x0002840010107890 */ /* 0x000fe2000fffe0ff */
[----:B------:R1:W-:Y:S01]  /*1ff0*/  UTMALDG.4D.IM2COL [UR8], [UR46], UR48 ;  /* 0x000000082e0073b4 */ /* 0x0003e20008058030 */
[----:B------:R-:W-:Y:S02]  /*2000*/  UIADD3 UR38, UPT, UPT, UR29, 0x1, URZ ;  /* 0x000000011d267890 */ /* 0x000fe4000fffe0ff */
[----:B------:R-:W-:Y:S02]  /*2010*/  @UP2 UIADD3 UR38, UPT, UPT, UR29, URZ, URZ ;  /* 0x000000ff1d262290 */ /* 0x000fe4000fffe0ff */
[----:B------:R-:W-:Y:S02]  /*2020*/  UIADD3 UR41, UPT, UPT, UR30, 0x1, URZ ;  /* 0x000000011e297890 */ /* 0x000fe4000fffe0ff */
[----:B------:R-:W-:Y:S02]  /*2030*/  UISETP.NE.AND UP0, UPT, UR38, UR25, UPT ;  /* 0x000000192600728c */ /* 0x000fe4000bf05270 */
[----:B------:R-:W-:Y:S01]  /*2040*/  UIADD3 UR49, UPT, UPT, UR40, -0x1, URZ ;  /* 0xffffffff28317890 */ /* 0x000fe2000fffe0ff */
[----:B------:R-:W-:Y:S01]  /*2050*/  UMOV UR42, 0x0 ;  /* 0x00000000002a7882 */ /* 0x000fe20000000000 */
[----:B------:R-:W-:Y:S01]  /*2060*/  UMOV UR43, 0x10000000 ;  /* 0x10000000002b7882 */ /* 0x000fe20000000000 */
[----:B------:R-:W-:Y:S01]  /*2070*/  UMOV UR19, UR27 ;  /* 0x0000001b00137c82 */ /* 0x000fe20008000000 */
[----:B------:R-:W-:Y:S01]  /*2080*/  UMOV UR20, UR28 ;  /* 0x0000001c00147c82 */ /* 0x000fe20008000000 */
[----:B------:R-:W-:Y:S01]  /*2090*/  USEL UR28, UR39, URZ, UP2 ;  /* 0x000000ff271c7287 */ /* 0x000fe20009000000 */
[----:B------:R-:W-:Y:S03]  /*20a0*/  UMOV UR21, UR29 ;  /* 0x0000001d00157c82 */ /* 0x000fe60008000000 */
[----:B------:R-:W-:Y:S02]  /*20b0*/  @UP0 UIADD3 UR41, UPT, UPT, UR30, URZ, URZ ;  /* 0x000000ff1e290290 */ /* 0x000fe4000fffe0ff */
[----:B------:R-:W-:Y:S01]  /*20c0*/  USEL UR29, UR38, URZ, UP0 ;  /* 0x000000ff261d7287 */ /* 0x000fe20008000000 */
[----:B------:R-:W-:Y:S01]  /*20d0*/  UMOV UR17, UR9 ;  /* 0x0000000900117c82 */ /* 0x000fe20008000000 */
[----:B------:R-:W-:Y:S01]  /*20e0*/  UMOV UR18, UR10 ;  /* 0x0000000a00127c82 */ /* 0x000fe20008000000 */
[----:B------:R-:W-:Y:S01]  /*20f0*/  UISETP.GT.U32.AND UP0, UPT, UR40, 0x1, UPT ;  /* 0x000000012800788c */ /* 0x000fe2000bf04070 */
[----:B------:R1:W-:Y:S01]  /*2100*/  UTMALDG.4D [UR16], [UR44], desc[UR42] ;  /* 0x00002a102c0075b4 */ /* 0x0003e20008019000 */
[----:B------:R-:W-:Y:S01]  /*2110*/  UMOV UR38, UR32 ;  /* 0x0000002000267c82 */ /* 0x000fe20008000000 */
[----:B------:R-:W-:Y:S01]  /*2120*/  UMOV UR40, UR49 ;  /* 0x0000003100287c82 */ /* 0x000fe20008000000 */
[----:B------:R-:W-:Y:S05]  /*2130*/  UMOV UR30, UR41 ;  /* 0x00000029001e7c82 */ /* 0x000fea0008000000 */
[----:B-1----:R-:W-:Y:S05]  /*2140*/  BRA.U UP0, `(.L_x_28) ;  /* 0xfffffffd00187547 */ /* 0x002fea000b83ffff */
.L_x_23:
[----:B------:R-:W-:Y:S01]  /*2150*/  SHF.L.U32 R3, R12, 0x1f, RZ ;  /* 0x0000001f0c037819 */ /* 0x000fe200000006ff */
[----:B------:R-:W-:-:S03]  /*2160*/  NOP ;  /* 0x0000000000007918 */ /* 0x000fc60000000000 */
[----:B------:R-:W4:Y:S02]  /*2170*/  SYNCS.PHASECHK.TRANS64.TRYWAIT P0, [UR22+0xd0], R3 ;  /* 0x0000d003ff0075a7 */ /* 0x000f240008001116 */
[----:B----4-:R-:W-:Y:S05]  /*2180*/  @!P0 BRA `(.L_x_29) ;  /* 0x00000064006c8947 */ /* 0x010fea0003800000 */
.L_x_130:
[----:B------:R-:W4:Y:S01]  /*2190*/  LDS.128 R4, [UR22+0x110] ;  /* 0x00011016ff047984 */ /* 0x000f220008000c00 */
[----:B------:R-:W-:Y:S01]  /*21a0*/  UIADD3 UR4, UPT, UPT, UR22, 0xd8, URZ ;  /* 0x000000d816047890 */ /* 0x000fe2000fffe0ff */
[----:B------:R-:W-:Y:S01]  /*21b0*/  ISETP.GE.AND P0, PT, R26, 0x1, PT ;  /* 0x000000011a00780c */ /* 0x000fe20003f06270 */
[----:B------:R-:W-:Y:S01]  /*21c0*/  @!PT LDS RZ, [RZ] ;  /* 0x00000000fffff984 */ /* 0x000fe20000000800 */
[----:B------:R-:W-:Y:S01]  /*21d0*/  @!PT LDS RZ, [RZ] ;  /* 0x00000000fffff984 */ /* 0x000fe20000000800 */
[----:B------:R-:W-:Y:S01]  /*21e0*/  @!PT LDS RZ, [RZ] ;  /* 0x00000000fffff984 */ /* 0x000fe20000000800 */
[----:B------:R-:W-:Y:S01]  /*21f0*/  @!PT LDS RZ, [RZ] ;  /* 0x00000000fffff984 */ /* 0x000fe20000000800 */
[----:B------:R1:W-:Y:S06]  /*2200*/  MEMBAR.ALL.CTA ;  /* 0x0000000000007992 */ /* 0x0003ec0000008000 */
[----:B-1----:R-:W1:Y:S01]  /*2210*/  FENCE.VIEW.ASYNC.S ;  /* 0x00000000000073c6 */ /* 0x002e620000000000 */
[----:B------:R-:W-:-:S09]  /*2220*/  UPRMT UR4, URZ, 0x654, UR4 ;  /* 0x00000654ff047896 */ /* 0x000fd20008000004 */
[----:B-1----:R-:W-:Y:S01]  /*2230*/  SYNCS.ARRIVE.TRANS64.RED.A1T0 RZ, [UR4], RZ ;  /* 0x000000ffffff79a7 */ /* 0x002fe20008100404 */
[----:B----4-:R-:W-:-:S13]  /*2240*/  LOP3.LUT P3, RZ, R6, 0x1, RZ, 0xc0, !PT ;  /* 0x0000000106ff7812 */ /* 0x010fda000786c0ff */
[----:B------:R-:W-:Y:S02]  /*2250*/  @P3 MOV R13, R4 ;  /* 0x00000004000d3202 */ /* 0x000fe40000000f00 */
[----:B------:R-:W-:Y:S01]  /*2260*/  @P3 LOP3.LUT R10, R5, 0xffff, RZ, 0xc0, !PT ;  /* 0x0000ffff050a3812 */ /* 0x000fe200078ec0ff */
[----:B------:R-:W-:Y:S06]  /*2270*/  @!P0 BRA `(.L_x_30) ;  /* 0x0000000000b88947 */ /* 0x000fec0003800000 */
[----:B------:R-:W1:Y:S01]  /*2280*/  LDC.64 R4, c[0x0][0xb18] ;  /* 0x0002c600ff047b82 */ /* 0x000e620000000a00 */
[----:B--2---:R-:W-:-:S07]  /*2290*/  ISETP.NE.AND P2, PT, R26, 0x1, PT ;  /* 0x000000011a00780c */ /* 0x004fce0003f45270 */
[----:B------:R-:W2:Y:S08]  /*22a0*/  LDC.64 R6, c[0x0][0xb10] ;  /* 0x0002c400ff067b82 */ /* 0x000eb00000000a00 */
[----:B------:R-:W4:Y:S08]  /*22b0*/  LDC R8, c[0x0][0xb20] ;  /* 0x0002c800ff087b82 */ /* 0x000f300000000800 */
[----:B------:R-:W3:Y:S01]  /*22c0*/  LDC R14, c[0x0][0xb0c] ;  /* 0x0002c300ff0e7b82 */ /* 0x000ee20000000800 */
[----:B-1----:R-:W-:Y:S01]  /*22d0*/  IMAD.HI.U32 R9, R0, R5, RZ ;  /* 0x0000000500097227 */ /* 0x002fe200078e00ff */
[----:B------:R-:W-:-:S03]  /*22e0*/  ISETP.NE.AND P0, PT, R4, 0x1, PT ;  /* 0x000000010400780c */ /* 0x000fc60003f05270 */
[----:B------:R-:W-:-:S03]  /*22f0*/  IMAD.HI.U32 R5, R10, R5, RZ ;  /* 0x000000050a057227 */ /* 0x000fc600078e00ff */
[----:B------:R-:W1:Y:S01]  /*2300*/  LDC.64 R2, c[0x0][0xb28] ;  /* 0x0002ca00ff027b82 */ /* 0x000e620000000a00 */
[----:B--2---:R-:W-:-:S04]  /*2310*/  IMAD.HI.U32 R16, R11, R6, RZ ;  /* 0x000000060b107227 */ /* 0x004fc800078e00ff */
[----:B------:R-:W-:Y:S01]  /*2320*/  IMAD.HI.U32 R18, R13, R6, RZ ;  /* 0x000000060d127227 */ /* 0x000fe200078e00ff */
[----:B------:R-:W-:Y:S02]  /*2330*/  SHF.R.U32.HI R16, RZ, R7, R16 ;  /* 0x00000007ff107219 */ /* 0x000fe40000011610 */
[-C--:B----4-:R-:W-:Y:S02]  /*2340*/  SHF.R.U32.HI R9, RZ, R8.reuse, R9 ;  /* 0x00000008ff097219 */ /* 0x090fe40000011609 */
[----:B------:R-:W-:Y:S02]  /*2350*/  SHF.R.U32.HI R5, RZ, R8, R5 ;  /* 0x00000008ff057219 */ /* 0x000fe40000011605 */
[----:B------:R-:W-:Y:S02]  /*2360*/  SEL R9, R0, R9, !P0 ;  /* 0x0000000900097207 */ /* 0x000fe40004000000 */
[----:B------:R-:W-:Y:S02]  /*2370*/  SHF.R.U32.HI R18, RZ, R7, R18 ;  /* 0x00000007ff127219 */ /* 0x000fe40000011612 */
[----:B---3--:R-:W-:-:S02]  /*2380*/  ISETP.NE.AND P1, PT, R14, 0x1, PT ;  /* 0x000000010e00780c */ /* 0x008fc40003f25270 */
[----:B------:R-:W-:Y:S02]  /*2390*/  SEL R5, R10, R5, !P0 ;  /* 0x000000050a057207 */ /* 0x000fe40004000000 */
[----:B------:R-:W-:Y:S02]  /*23a0*/  SEL R15, R11, R16, !P1 ;  /* 0x000000100b0f7207 */ /* 0x000fe40004800000 */
[----:B------:R-:W-:Y:S01]  /*23b0*/  SEL R7, R13, R18, !P1 ;  /* 0x000000120d077207 */ /* 0x000fe20004800000 */
[----:B-1----:R-:W-:-:S04]  /*23c0*/  IMAD.HI.U32 R16, R9, R2, RZ ;  /* 0x0000000209107227 */ /* 0x002fc800078e00ff */
[----:B------:R-:W-:Y:S01]  /*23d0*/  IMAD.HI.U32 R6, R15, R2, RZ ;  /* 0x000000020f067227 */ /* 0x000fe200078e00ff */
[----:B------:R-:W-:-:S04]  /*23e0*/  @P2 SHF.R.U32.HI R9, RZ, R3, R16 ;  /* 0x00000003ff092219 */ /* 0x000fc80000011610 */
[----:B------:R-:W-:Y:S01]  /*23f0*/  @P2 SHF.R.U32.HI R15, RZ, R3, R6 ;  /* 0x00000003ff0f2219 */ /* 0x000fe20000011606 */
[----:B------:R-:W-:-:S04]  /*2400*/  IMAD R9, R26, R9, RZ ;  /* 0x000000091a097224 */ /* 0x000fc800078e02ff */
[----:B------:R-:W-:Y:S01]  /*2410*/  IMAD R6, R26, R15, RZ ;  /* 0x0000000f1a067224 */ /* 0x000fe200078e02ff */
[C---:B------:R-:W-:Y:S02]  /*2420*/  ISETP.GE.AND P0, PT, R5.reuse, R9, PT ;  /* 0x000000090500720c */ /* 0x040fe40003f06270 */
[----:B------:R-:W-:Y:S02]  /*2430*/  IADD3 R9, PT, PT, -R5, RZ, RZ ;  /* 0x000000ff05097210 */ /* 0x000fe40007ffe1ff */
[----:B------:R-:W-:Y:S01]  /*2440*/  ISETP.GE.OR P0, PT, R7, R6, P0 ;  /* 0x000000060700720c */ /* 0x000fe20000706670 */
[----:B------:R-:W-:-:S04]  /*2450*/  IMAD.HI.U32 R6, R5, R2, RZ ;  /* 0x0000000205067227 */ /* 0x000fc800078e00ff */
[----:B------:R-:W-:Y:S01]  /*2460*/  IMAD R9, R4, R9, R10 ;  /* 0x0000000904097224 */ /* 0x000fe200078e020a */
[----:B------:R-:W-:-:S04]  /*2470*/  SHF.R.U32.HI R6, RZ, R3, R6 ;  /* 0x00000003ff067219 */ /* 0x000fc80000011606 */
[----:B------:R-:W-:-:S03]  /*2480*/  SEL R6, R5, R6, !P2 ;  /* 0x0000000605067207 */ /* 0x000fc60005000000 */
[----:B------:R-:W-:-:S04]  /*2490*/  @!P0 IMAD.HI.U32 R8, R7, R2, RZ ;  /* 0x0000000207088227 */ /* 0x000fc800078e00ff */
[----:B------:R-:W-:Y:S01]  /*24a0*/  IMAD.MOV R2, RZ, RZ, -R6 ;  /* 0x000000ffff027224 */ /* 0x000fe200078e0a06 */
[----:B------:R-:W-:-:S03]  /*24b0*/  @!P0 SHF.R.U32.HI R8, RZ, R3, R8 ;  /* 0x00000003ff088219 */ /* 0x000fc60000011608 */
[----:B------:R-:W-:Y:S01]  /*24c0*/  IMAD R2, R26, R2, R5 ;  /* 0x000000021a027224 */ /* 0x000fe200078e0205 */
        /* <DEDUP_REMOVED lines=9> */
.L_x_30:
[----:B------:R-:W1:Y:S02]  /*2560*/  LDCU UR4, c[0x0][0xb30] ;  /* 0x00016600ff0477ac */ /* 0x000e640008000800 */
[----:B-1----:R-:W-:-:S09]  /*2570*/  UISETP.NE.AND UP0, UPT, UR4, 0x1, UPT ;  /* 0x000000010400788c */ /* 0x002fd2000bf05270 */
[----:B------:R-:W-:Y:S05]  /*2580*/  BRA.U UP0, `(.L_x_31) ;  /* 0x0000000100407547 */ /* 0x000fea000b800000 */
[----:B------:R-:W1:Y:S08]  /*2590*/  LDC.64 R4, c[0x0][0xb10] ;  /* 0x0002c400ff047b82 */ /* 0x000e700000000a00 */
[----:B------:R-:W4:Y:S08]  /*25a0*/  LDC.64 R2, c[0x0][0xb18] ;  /* 0x0002c600ff027b82 */ /* 0x000f300000000a00 */
[----:B------:R-:W2:Y:S08]  /*25b0*/  LDC R6, c[0x0][0xb20] ;  /* 0x0002c800ff067b82 */ /* 0x000eb00000000800 */
[----:B------:R-:W3:Y:S01]  /*25c0*/  LDC R8, c[0x0][0xb0c] ;  /* 0x0002c300ff087b82 */ /* 0x000ee20000000800 */
[----:B-1----:R-:W-:-:S05]  /*25d0*/  IMAD.HI.U32 R4, R13, R4, RZ ;  /* 0x000000040d047227 */ /* 0x002fca00078e00ff */
[----:B------:R-:W-:Y:S01]  /*25e0*/  SHF.R.U32.HI R4, RZ, R5, R4 ;  /* 0x00000005ff047219 */ /* 0x000fe20000011604 */
[----:B----4-:R-:W-:Y:S01]  /*25f0*/  IMAD.HI.U32 R3, R10, R3, RZ ;  /* 0x000000030a037227 */ /* 0x010fe200078e00ff */
[----:B------:R-:W-:-:S04]  /*2600*/  ISETP.NE.AND P0, PT, R2, 0x1, PT ;  /* 0x000000010200780c */ /* 0x000fc80003f05270 */
[----:B--2---:R-:W-:-:S04]  /*2610*/  SHF.R.U32.HI R3, RZ, R6, R3 ;  /* 0x00000006ff037219 */ /* 0x004fc80000011603 */
[----:B------:R-:W-:Y:S02]  /*2620*/  SEL R3, R10, R3, !P0 ;  /* 0x000000030a037207 */ /* 0x000fe40004000000 */
[----:B---3--:R-:W-:-:S04]  /*2630*/  ISETP.NE.AND P1, PT, R8, 0x1, PT ;  /* 0x000000010800780c */ /* 0x008fc80003f25270 */
[----:B------:R-:W-:-:S05]  /*2640*/  SEL R4, R13, R4, !P1 ;  /* 0x000000040d047207 */ /* 0x000fca0004800000 */
[----:B------:R-:W-:Y:S02]  /*2650*/  IMAD.IADD R5, R3, 0x1, -R4 ;  /* 0x0000000103057824 */ /* 0x000fe400078e0a04 */
[----:B------:R-:W-:Y:S02]  /*2660*/  IMAD.IADD R3, R4, 0x1, -R3 ;  /* 0x0000000104037824 */ /* 0x000fe400078e0a03 */
[----:B------:R-:W-:Y:S02]  /*2670*/  IMAD R13, R5, R8, R13 ;  /* 0x00000008050d7224 */ /* 0x000fe400078e020d */
[----:B------:R-:W-:-:S07]  /*2680*/  IMAD R10, R3, R2, R10 ;  /* 0x00000002030a7224 */ /* 0x000fce00078e020a */
.L_x_31:
[----:B------:R-:W-:Y:S01]  /*2690*/  UMOV UR20, UR31 ;  /* 0x0000001f00147c82 */ /* 0x000fe20008000000 */
[----:B------:R-:W-:Y:S01]  /*26a0*/  PLOP3.LUT P0, PT, PT, PT, PT, 0x80, 0x8 ;  /* 0x000000000008781c */ /* 0x000fe20003f0f070 */
[----:B------:R-:W-:Y:S01]  /*26b0*/  IMAD.IADD R19, R13, 0x1, R78 ;  /* 0x000000010d137824 */ /* 0x000fe200078e024e */
[----:B------:R-:W-:Y:S01]  /*26c0*/  LOP3.LUT R12, R12, 0x1, RZ, 0x3c, !PT ;  /* 0x000000010c0c7812 */ /* 0x000fe200078e3cff */
[----:B------:R-:W-:Y:S01]  /*26d0*/  IMAD.IADD R16, R10, 0x1, R51 ;  /* 0x000000010a107824 */ /* 0x000fe200078e0233 */
[----:B------:R-:W-:Y:S09]  /*26e0*/  @P3 BRA `(.L_x_32) ;  /* 0xffffffec00603947 */ /* 0x000ff2000383ffff */
[----:B------:R-:W-:Y:S01]  /*26f0*/  UIADD3 UR22, UPT, UPT, UR22, 0x40, URZ ;  /* 0x0000004016167890 */ /* 0x000fe2000fffe0ff */
[----:B------:R-:W-:-:S03]  /*2700*/  MOV R3, UR33 ;  /* 0x0000002100037c02 */ /* 0x000fc60008000f00 */
[----:B------:R-:W-:Y:S01]  /*2710*/  ULEA UR4, UR32, UR22, 0x3 ;  /* 0x0000001620047291 */ /* 0x000fe2000f8e18ff */
[----:B------:R-:W-:-:S08]  /*2720*/  SHF.L.U32 R3, R3, 0x1f, RZ ;  /* 0x0000001f03037819 */ /* 0x000fd000000006ff */
[----:B------:R-:W1:Y:S02]  /*2730*/  SYNCS.PHASECHK.TRANS64.TRYWAIT P0, [UR4], R3 ;  /* 0x00000003ff0075a7 */ /* 0x000e640008001104 */
[----:B-1----:R-:W-:Y:S05]  /*2740*/  @!P0 BRA `(.L_x_33) ;  /* 0x0000006000148947 */ /* 0x002fea0003800000 */
.L_x_132:
[----:B------:R-:W-:-:S04]  /*2750*/  UIADD3 UR6, UPT, UPT, UR32, 0x1, URZ ;  /* 0x0000000120067890 */ /* 0x000fc8000fffe0ff */
[----:B------:R-:W-:-:S04]  /*2760*/  UISETP.NE.AND UP0, UPT, UR6, 0x8, UPT ;  /* 0x000000080600788c */ /* 0x000fc8000bf05270 */
[----:B------:R-:W-:Y:S02]  /*2770*/  USEL UR5, URZ, 0x1, UP0 ;  /* 0x00000001ff057887 */ /* 0x000fe40008000000 */
[----:B------:R-:W-:Y:S02]  /*2780*/  USEL UR6, UR6, URZ, UP0 ;  /* 0x000000ff06067287 */ /* 0x000fe40008000000 */
[----:B------:R-:W-:Y:S02]  /*2790*/  ULOP3.LUT UR5, UR33, UR5, URZ, 0x3c, !UPT ;  /* 0x0000000521057292 */ /* 0x000fe4000f8e3cff */
[----:B------:R-:W-:-:S04]  /*27a0*/  ULEA UR4, UR6, UR22, 0x3 ;  /* 0x0000001606047291 */ /* 0x000fc8000f8e18ff */
[----:B-1----:R-:W-:-:S04]  /*27b0*/  MOV R3, UR5 ;  /* 0x0000000500037c02 */ /* 0x002fc80008000f00 */
[----:B------:R-:W-:-:S04]  /*27c0*/  SHF.L.U32 R3, R3, 0x1f, RZ ;  /* 0x0000001f03037819 */ /* 0x000fc800000006ff */
[----:B------:R-:W1:Y:S02]  /*27d0*/  SYNCS.PHASECHK.TRANS64.TRYWAIT P0, [UR4], R3 ;  /* 0x00000003ff0075a7 */ /* 0x000e640008001104 */
[----:B-1----:R-:W-:Y:S05]  /*27e0*/  @!P0 BRA `(.L_x_34) ;  /* 0x0000006000048947 */ /* 0x002fea0003800000 */
.L_x_134:
        /* <DEDUP_REMOVED lines=10> */
.L_x_136:
        /* <DEDUP_REMOVED lines=10> */
.L_x_138:
        /* <DEDUP_REMOVED lines=10> */
.L_x_140:
        /* <DEDUP_REMOVED lines=10> */
.L_x_142:
        /* <DEDUP_REMOVED lines=10> */
.L_x_144:
[----:B------:R-:W-:-:S04]  /*2b10*/  UIADD3 UR6, UPT, UPT, UR6, 0x1, URZ ;  /* 0x0000000106067890 */ /* 0x000fc8000fffe0ff */
[----:B------:R-:W-:-:S04]  /*2b20*/  UISETP.NE.AND UP0, UPT, UR6, 0x8, UPT ;  /* 0x000000080600788c */ /* 0x000fc8000bf05270 */
[----:B------:R-:W-:Y:S02]  /*2b30*/  USEL UR4, URZ, 0x1, UP0 ;  /* 0x00000001ff047887 */ /* 0x000fe40008000000 */
[----:B------:R-:W-:Y:S02]  /*2b40*/  USEL UR6, UR6, URZ, UP0 ;  /* 0x000000ff06067287 */ /* 0x000fe40008000000 */
[----:B------:R-:W-:Y:S02]  /*2b50*/  ULOP3.LUT UR4, UR5, UR4, URZ, 0x3c, !UPT ;  /* 0x0000000405047292 */ /* 0x000fe4000f8e3cff */
[----:B------:R-:W-:-:S04]  /*2b60*/  ULEA UR6, UR6, UR22, 0x3 ;  /* 0x0000001606067291 */ /* 0x000fc8000f8e18ff */
[----:B------:R-:W-:Y:S02]  /*2b70*/  IMAD.U32 R2, RZ, RZ, UR4 ;  /* 0x00000004ff027e24 */ /* 0x000fe4000f8e00ff */
[----:B-1----:R-:W-:-:S03]  /*2b80*/  MOV R0, UR6 ;  /* 0x0000000600007c02 */ /* 0x002fc60008000f00 */
[----:B------:R-:W-:-:S07]  /*2b90*/  SHF.L.U32 R3, R2, 0x1f, RZ ;  /* 0x0000001f02037819 */ /* 0x000fce00000006ff */
.L_x_40:
[----:B-1----:R1:W4:Y:S02]  /*2ba0*/  SYNCS.PHASECHK.TRANS64.TRYWAIT P0, [R0+URZ], R3 ;  /* 0x00000003000075a7 */ /* 0x00232400080011ff */
[----:B----4-:R-:W-:Y:S05]  /*2bb0*/  @!P0 NANOSLEEP.SYNCS 0x989680 ;  /* 0x009896800000895d */ /* 0x010fea0003900000 */
[----:B------:R-:W4:Y:S02]  /*2bc0*/  @!P0 SYNCS.PHASECHK.TRANS64 P0, [R0+URZ], R3 ;  /* 0x00000003000085a7 */ /* 0x000f2400080010ff */
[----:B----4-:R-:W-:Y:S05]  /*2bd0*/  @P0 EXIT ;  /* 0x000000000000094d */ /* 0x010fea0003800000 */
[----:B------:R-:W-:Y:S05]  /*2be0*/  BRA `(.L_x_40) ;  /* 0xfffffffc00ec7947 */ /* 0x000fea000383ffff */
.L_x_16:
[----:B------:R-:W-:-:S04]  /*2bf0*/  UISETP.NE.AND UP1, UPT, UR45, URZ, UPT ;  /* 0x000000ff2d00728c */ /* 0x000fc8000bf25270 */
[----:B------:R-:W-:-:S09]  /*2c00*/  UISETP.NE.OR UP1, UPT, UR8, 0x1, UP1 ;  /* 0x000000010800788c */ /* 0x000fd20008f25670 */
[----:B------:R-:W-:Y:S05]  /*2c10*/  BRA.U UP1, `(.L_x_41) ;  /* 0x0000000101b07547 */ /* 0x000fea000b800000 */
[----:B------:R-:W-:Y:S01]  /*2c20*/  UMOV UR4, 0x400 ;  /* 0x0000040000047882 */ /* 0x000fe20000000000 */
[----:B------:R-:W-:Y:S01]  /*2c30*/  HFMA2 R3, -RZ, RZ, 0, 5.9604644775390625e-08 ;  /* 0x00000001ff037431 */ /* 0x000fe200000001ff */
[----:B------:R-:W-:Y:S01]  /*2c40*/  ULEA UR45, UR45, UR4, 0x18 ;  /* 0x000000042d2d7291 */ /* 0x000fe2000f8ec0ff */
[----:B------:R-:W-:Y:S01]  /*2c50*/  ISETP.NE.AND P0, PT, R2, RZ, PT ;  /* 0x000000ff0200720c */ /* 0x000fe20003f05270 */
[----:B------:R-:W-:Y:S02]  /*2c60*/  IMAD.MOV.U32 R8, RZ, RZ, RZ ;  /* 0x000000ffff087224 */ /* 0x000fe400078e00ff */
[----:B------:R-:W-:Y:S02]  /*2c70*/  UIADD3 UR6, UPT, UPT, UR45, 0xd8, URZ ;  /* 0x000000d82d067890 */ /* 0x000fe4000fffe0ff */
[----:B------:R-:W-:Y:S02]  /*2c80*/  UIADD3 UR7, UPT, UPT, UR45, 0xd0, URZ ;  /* 0x000000d02d077890 */ /* 0x000fe4000fffe0ff */
[----:B------:R-:W-:-:S12]  /*2c90*/  UPRMT UR6, URZ, 0x654, UR6 ;  /* 0x00000654ff067896 */ /* 0x000fd80008000006 */
.L_x_44:
[----:B------:R-:W-:Y:S01]  /*2ca0*/  SHF.L.U32 R7, R3, 0x1f, RZ ;  /* 0x0000001f03077819 */ /* 0x000fe200000006ff */
[----:B------:R-:W-:Y:S02]  /*2cb0*/  IMAD.U32 R9, RZ, RZ, UR7 ;  /* 0x00000007ff097e24 */ /* 0x000fe4000f8e00ff */
[----:B------:R-:W-:Y:S01]  /*2cc0*/  @!P0 IMAD.MOV.U32 R5, RZ, RZ, 0x10 ;  /* 0x00000010ff058424 */ /* 0x000fe200078e00ff */
[----:B------:R-:W1:Y:S02]  /*2cd0*/  SYNCS.PHASECHK.TRANS64.TRYWAIT P1, [UR45+0xd8], R7 ;  /* 0x0000d807ff0075a7 */ /* 0x000e64000802112d */
[----:B------:R-:W-:-:S04]  /*2ce0*/  PRMT R9, R2, 0x654, R9 ;  /* 0x0000065402097816 */ /* 0x000fc80000000009 */
[----:B------:R-:W-:Y:S01]  /*2cf0*/  SEL R0, R9, R0, !P0 ;  /* 0x0000000009007207 */ /* 0x000fe20004000000 */
[----:B-1----:R-:W-:Y:S06]  /*2d00*/  @!P1 BRA `(.L_x_42) ;  /* 0x0000005c004c9947 */ /* 0x002fec0003800000 */
.L_x_146:
[----:B------:R-:W-:Y:S01]  /*2d10*/  UIADD3 UR4, UPT, UPT, UR45, 0x110, URZ ;  /* 0x000001102d047890 */ /* 0x000fe2000fffe0ff */
[----:B------:R2:W-:Y:S01]  /*2d20*/  @!P0 SYNCS.ARRIVE.TRANS64.RED RZ, [R0+URZ], R5 ;  /* 0x0000000500ff89a7 */ /* 0x0005e200080004ff */
[----:B------:R-:W-:Y:S01]  /*2d30*/  UIADD3 UR5, UPT, UPT, UR45, 0xd0, URZ ;  /* 0x000000d02d057890 */ /* 0x000fe2000fffe0ff */
[----:B------:R-:W-:-:S08]  /*2d40*/  LOP3.LUT R3, R3, 0x1, RZ, 0x3c, !PT ;  /* 0x0000000103037812 */ /* 0x000fd000078e3cff */
[----:B------:R-:W-:Y:S06]  /*2d50*/  UGETNEXTWORKID.BROADCAST [UR4], [UR5] ;  /* 0x00000000040073ca */ /* 0x000fec0008000100 */
[----:B--2---:R-:W-:-:S04]  /*2d60*/  SHF.L.U32 R5, R8, 0x1f, RZ ;  /* 0x0000001f08057819 */ /* 0x004fc800000006ff */
[----:B------:R-:W2:Y:S02]  /*2d70*/  SYNCS.PHASECHK.TRANS64.TRYWAIT P1, [UR45+0xd0], R5 ;  /* 0x0000d005ff0075a7 */ /* 0x000ea4000802112d */
[----:B--2---:R-:W-:Y:S05]  /*2d80*/  @!P1 BRA `(.L_x_43) ;  /* 0x0000005c00449947 */ /* 0x004fea0003800000 */
.L_x_148:
[----:B-1----:R-:W1:Y:S01]  /*2d90*/  LDS.128 R4, [UR45+0x110] ;  /* 0x0001102dff047984 */ /* 0x002e620008000c00 */
[----:B------:R-:W-:Y:S01]  /*2da0*/  LOP3.LUT R8, R8, 0x1, RZ, 0x3c, !PT ;  /* 0x0000000108087812 */ /* 0x000fe200078e3cff */
[----:B------:R-:W-:Y:S01]  /*2db0*/  @!PT LDS RZ, [RZ] ;  /* 0x00000000fffff984 */ /* 0x000fe20000000800 */
[----:B------:R-:W-:Y:S01]  /*2dc0*/  @!PT LDS RZ, [RZ] ;  /* 0x00000000fffff984 */ /* 0x000fe20000000800 */
[----:B------:R-:W-:Y:S01]  /*2dd0*/  @!PT LDS RZ, [RZ] ;  /* 0x00000000fffff984 */ /* 0x000fe20000000800 */
[----:B------:R-:W-:Y:S01]  /*2de0*/  @!PT LDS RZ, [RZ] ;  /* 0x00000000fffff984 */ /* 0x000fe20000000800 */
[----:B------:R2:W-:Y:S06]  /*2df0*/  MEMBAR.ALL.CTA ;  /* 0x0000000000007992 */ /* 0x0005ec0000008000 */
[----:B--2---:R-:W2:Y:S02]  /*2e00*/  FENCE.VIEW.ASYNC.S ;  /* 0x00000000000073c6 */ /* 0x004ea40000000000 */
[----:B--2---:R-:W-:Y:S01]  /*2e10*/  SYNCS.ARRIVE.TRANS64.RED.A1T0 RZ, [UR6], RZ ;  /* 0x000000ffffff79a7 */ /* 0x004fe20008100406 */
[----:B-1----:R-:W-:-:S13]  /*2e20*/  LOP3.LUT P1, RZ, R6, 0x1, RZ, 0xc0, !PT ;  /* 0x0000000106ff7812 */ /* 0x002fda000782c0ff */
[----:B------:R-:W-:Y:S05]  /*2e30*/  @P1 BRA `(.L_x_44) ;  /* 0xfffffffc00981947 */ /* 0x000fea000383ffff */
[----:B------:R-:W-:-:S04]  /*2e40*/  SHF.L.U32 R0, R3, 0x1f, RZ ;  /* 0x0000001f03007819 */ /* 0x000fc800000006ff */
[----:B------:R-:W1:Y:S02]  /*2e50*/  SYNCS.PHASECHK.TRANS64 P0, [UR45+0xd8], R0 ;  /* 0x0000d800ff0075a7 */ /* 0x000e64000800102d */
[----:B-1----:R-:W-:Y:S05]  /*2e60*/  @P0 EXIT ;  /* 0x000000000000094d */ /* 0x002fea0003800000 */
[----:B------:R-:W-:-:S07]  /*2e70*/  MOV R0, UR45 ;  /* 0x0000002d00007c02 */ /* 0x000fce0008000f00 */
.L_x_45:
[----:B-1----:R-:W-:-:S04]  /*2e80*/  SHF.L.U32 R5, R3, 0x1f, RZ ;  /* 0x0000001f03057819 */ /* 0x002fc800000006ff */
[----:B------:R1:W2:Y:S03]  /*2e90*/  SYNCS.PHASECHK.TRANS64.TRYWAIT P0, [R0+URZ+0xd8], R5 ;  /* 0x0000d805000075a7 */ /* 0x0002a600080011ff */
[----:B--2---:R-:W-:Y:S05]  /*2ea0*/  @!P0 NANOSLEEP.SYNCS 0x989680 ;  /* 0x009896800000895d */ /* 0x004fea0003900000 */
[----:B------:R-:W2:Y:S02]  /*2eb0*/  @!P0 SYNCS.PHASECHK.TRANS64 P0, [R0+URZ+0xd8], R5 ;  /* 0x0000d805000085a7 */ /* 0x000ea400080010ff */
[----:B--2---:R-:W-:Y:S05]  /*2ec0*/  @P0 EXIT ;  /* 0x000000000000094d */ /* 0x004fea0003800000 */
[----:B------:R-:W-:Y:S05]  /*2ed0*/  BRA `(.L_x_45) ;  /* 0xfffffffc00e87947 */ /* 0x000fea000383ffff */
.L_x_41:
[----:B------:R-:W-:-:S09]  /*2ee0*/  UISETP.NE.AND UP1, UPT, UR8, URZ, UPT ;  /* 0x000000ff0800728c */ /* 0x000fd2000bf25270 */
[----:B------:R-:W-:Y:S05]  /*2ef0*/  BRA.U UP1, `(.L_x_46) ;  /* 0x0000000d01787547 */ /* 0x000fea000b800000 */
[----:B------:R-:W-:Y:S01]  /*2f00*/  UMOV UR4, 0x40 ;  /* 0x0000004000047882 */ /* 0x000fe20000000000 */
[----:B------:R-:W-:Y:S01]  /*2f10*/  NOP ;  /* 0x0000000000007918 */ /* 0x000fe20000000000 */
[----:B------:R-:W-:Y:S01]  /*2f20*/  ULEA UR4, UR45, UR4, 0x18 ;  /* 0x000000042d047291 */ /* 0x000fe2000f8ec0ff */
[----:B------:R-:W-:Y:S02]  /*2f30*/  UMOV UR5, 0x400 ;  /* 0x0000040000057882 */ /* 0x000fe40000000000 */
[----:B------:R-:W-:-:S06]  /*2f40*/  ULEA UR45, UR45, UR5, 0x18 ;  /* 0x000000052d2d7291 */ /* 0x000fcc000f8ec0ff */
[----:B------:R-:W1:Y:S02]  /*2f50*/  LDS.U8 R0, [UR4+0x1c] ;  /* 0x00001c04ff007984 */ /* 0x000e640008000000 */
[----:B-1----:R-:W-:-:S13]  /*2f60*/  ISETP.NE.AND P0, PT, R0, RZ, PT ;  /* 0x000000ff0000720c */ /* 0x002fda0003f05270 */
[----:B------:R-:W-:Y:S05]  /*2f70*/  @P0 BRA `(.L_x_47) ;  /* 0x0000000000580947 */ /* 0x000fea0003800000 */
[----:B------:R-:W-:-:S13]  /*2f80*/  ELECT P0, URZ, PT ;  /* 0x0000000000ff782f */ /* 0x000fda0003800000 */
[----:B------:R-:W-:Y:S05]  /*2f90*/  @!P0 BRA `(.L_x_48) ;  /* 0x0000000000608947 */ /* 0x000fea0003800000 */
[----:B------:R-:W-:Y:S01]  /*2fa0*/  UMOV UR5, 0x10 ;  /* 0x0000001000057882 */ /* 0x000fe20000000000 */
[----:B------:R-:W-:Y:S01]  /*2fb0*/  HFMA2 R0, -RZ, RZ, 0, 5.9604644775390625e-08 ;  /* 0x00000001ff007431 */ /* 0x000fe200000001ff */
[----:B------:R-:W-:-:S03]  /*2fc0*/  MOV R2, 0xffff ;  /* 0x0000ffff00027802 */ /* 0x000fc60000000f00 */
[----:B------:R-:W-:Y:S04]  /*2fd0*/  DEPBAR.LE SB1, 0x36 ;  /* 0x00009d800000791a */ /* 0x000fe80000000000 */
[----:B------:R-:W1:Y:S02]  /*2fe0*/  UTCATOMSWS.FIND_AND_SET.ALIGN UP0, UR5, UR5 ;  /* 0x00000005000575e3 */ /* 0x000e640008000800 */
[----:B-1----:R-:W-:Y:S01]  /*2ff0*/  MOV R3, UR5 ;  /* 0x0000000500037c02 */ /* 0x002fe20008000f00 */
[----:B------:R-:W-:Y:S06]  /*3000*/  BRA.U UP0, `(.L_x_49) ;  /* 0x0000000100187547 */ /* 0x000fec000b800000 */
.L_x_50:
[----:B------:R-:W-:Y:S05]  /*3010*/  NANOSLEEP 0x64 ;  /* 0x000000640000795d */ /* 0x000fea0003800000 */
[----:B------:R-:W-:-:S05]  /*3020*/  UMOV UR5, 0x10 ;  /* 0x0000001000057882 */ /* 0x000fca0000000000 */
[----:B------:R-:W-:Y:S04]  /*3030*/  DEPBAR.LE SB1, 0x36 ;  /* 0x00009d800000791a */ /* 0x000fe80000000000 */
[----:B------:R-:W1:Y:S02]  /*3040*/  UTCATOMSWS.FIND_AND_SET.ALIGN UP0, UR5, UR5 ;  /* 0x00000005000575e3 */ /* 0x000e640008000800 */
[----:B-1----:R-:W-:Y:S01]  /*3050*/  MOV R3, UR5 ;  /* 0x0000000500037c02 */ /* 0x002fe20008000f00 */
[----:B------:R-:W-:Y:S05]  /*3060*/  BRA.U !UP0, `(.L_x_50) ;  /* 0xfffffffd08e87547 */ /* 0x000fea000b83ffff */
.L_x_49:
[-C--:B------:R-:W-:Y:S02]  /*3070*/  SHF.L.U32 R2, R2, R3.reuse, RZ ;  /* 0x0000000302027219 */ /* 0x080fe400000006ff */
[----:B------:R-:W-:Y:S01]  /*3080*/  SHF.L.U32 R0, R0, R3, RZ ;  /* 0x0000000300007219 */ /* 0x000fe200000006ff */
[----:B------:R-:W-:Y:S02]  /*3090*/  IMAD.SHL.U32 R3, R3, 0x20, RZ ;  /* 0x0000002003037824 */ /* 0x000fe400078e00ff */
[----:B------:R1:W-:Y:S04]  /*30a0*/  ATOMS.OR RZ, [UR4+0x14], R2 ;  /* 0x00001402ffff798c */ /* 0x0003e8000b000004 */
[----:B------:R1:W-:Y:S04]  /*30b0*/  ATOMS.OR RZ, [UR4+0x18], R0 ;  /* 0x00001800ffff798c */ /* 0x0003e8000b000004 */
[----:B------:R1:W-:Y:S01]  /*30c0*/  STS [UR45+0x120], R3 ;  /* 0x00012003ff007988 */ /* 0x0003e2000800082d */
[----:B------:R-:W-:Y:S05]  /*30d0*/  BRA `(.L_x_48) ;  /* 0x0000000000107947 */ /* 0x000fea0003800000 */
.L_x_47:
[----:B------:R-:W-:Y:S02]  /*30e0*/  MOV R0, 0xffffffff ;  /* 0xffffffff00007802 */ /* 0x000fe40000000f00 */
[----:B------:R-:W-:-:S03]  /*30f0*/  MOV R2, 0x3120 ;  /* 0x0000312000027802 */ /* 0x000fc60000000f00 */
[----:B------:R1:W-:Y:S04]  /*3100*/  STS [UR45+0x120], R0 ;  /* 0x00012000ff007988 */ /* 0x0003e8000800082d */
[----:B-1-3-5:R-:W-:Y:S05]  /*3110*/  CALL.REL.NOINC `($__internal_1_$__cuda_sm10x_tcgen05_guardrail_trap_phase_invalid_during_alloc) ;  /* 0x0000006000547944 */ /* 0x02afea0003c00000 */
.L_x_48:
[----:B------:R-:W-:Y:S05]  /*3120*/  WARPSYNC.ALL ;  /* 0x0000000000007948 */ /* 0x000fea0003800000 */
[----:B------:R-:W2:Y:S01]  /*3130*/  S2UR UR6, SR_CgaCtaId ;  /* 0x00000000000679c3 */ /* 0x000ea20000008800 */
[----:B------:R-:W-:Y:S01]  /*3140*/  UMOV UR4, 0x400 ;  /* 0x0000040000047882 */ /* 0x000fe20000000000 */
[----:B------:R-:W-:-:S06]  /*3150*/  NOP ;  /* 0x0000000000007918 */ /* 0x000fcc0000000000 */
[----:B------:R-:W-:Y:S06]  /*3160*/  BAR.ARV 0x6, 0xa0 ;  /* 0x0182800000007b1d */ /* 0x000fec0000002000 */
[----:B------:R-:W-:Y:S01]  /*3170*/  IMAD.MOV.U32 R8, RZ, RZ, 0x1 ;  /* 0x00000001ff087424 */ /* 0x000fe200078e00ff */
[----:B------:R-:W-:Y:S01]  /*3180*/  UMOV UR15, URZ ;  /* 0x000000ff000f7c82 */ /* 0x000fe20008000000 */
[----:B------:R-:W-:Y:S01]  /*3190*/  UMOV UR14, URZ ;  /* 0x000000ff000e7c82 */ /* 0x000fe20008000000 */
[----:B------:R-:W-:Y:S01]  /*31a0*/  UMOV UR24, 0x0 ;  /* 0x0000000000187882 */ /* 0x000fe20000000000 */
[----:B------:R-:W-:Y:S01]  /*31b0*/  UMOV UR25, 0x8100910 ;  /* 0x0810091000197882 */ /* 0x000fe20000000000 */
[----:B------:R-:W-:Y:S01]  /*31c0*/  UMOV UR22, 0x0 ;  /* 0x0000000000167882 */ /* 0x000fe20000000000 */
[----:B------:R-:W-:Y:S01]  /*31d0*/  UMOV UR23, 0x8100910 ;  /* 0x0810091000177882 */ /* 0x000fe20000000000 */
[----:B------:R-:W-:Y:S01]  /*31e0*/  UMOV UR20, 0x0 ;  /* 0x0000000000147882 */ /* 0x000fe20000000000 */
[----:B------:R-:W-:Y:S01]  /*31f0*/  UMOV UR21, 0x8100910 ;  /* 0x0810091000157882 */ /* 0x000fe20000000000 */
[----:B------:R-:W-:Y:S01]  /*3200*/  UMOV UR18, 0x0 ;  /* 0x0000000000127882 */ /* 0x000fe20000000000 */
[----:B--2---:R-:W-:Y:S01]  /*3210*/  ULEA UR6, UR6, UR4, 0x18 ;  /* 0x0000000406067291 */ /* 0x004fe2000f8ec0ff */
[----:B------:R-:W2:Y:S03]  /*3220*/  LDCU.64 UR4, c[0x0][0x388] ;  /* 0x00007100ff0477ac */ /* 0x000ea60008000a00 */
[----:B------:R-:W-:-:S02]  /*3230*/  UIADD3 UR9, UPT, UPT, UR6, 0x8400, URZ ;  /* 0x0000840006097890 */ /* 0x000fc4000fffe0ff */
[----:B------:R-:W-:-:S03]  /*3240*/  UIADD3 UR10, UPT, UPT, UR6, 0x28400, URZ ;  /* 0x00028400060a7890 */ /* 0x000fc6000fffe0ff */
[----:B------:R-:W1:Y:S01]  /*3250*/  LDS R9, [UR6+0x120] ;  /* 0x00012006ff097984 */ /* 0x000e620008000800 */
[----:B------:R-:W-:Y:S02]  /*3260*/  USHF.R.U32.HI UR9, URZ, 0x4, UR9 ;  /* 0x00000004ff097899 */ /* 0x000fe40008011609 */
[----:B------:R-:W-:Y:S02]  /*3270*/  USHF.R.U32.HI UR10, URZ, 0x4, UR10 ;  /* 0x00000004ff0a7899 */ /* 0x000fe4000801160a */
[----:B------:R-:W-:Y:S02]  /*3280*/  ULOP3.LUT UR9, UR9, 0x3fff, URZ, 0xc0, !UPT ;  /* 0x00003fff09097892 */ /* 0x000fe4000f8ec0ff */
[----:B------:R-:W-:Y:S02]  /*3290*/  ULOP3.LUT UR10, UR10, 0x3fff, URZ, 0xc0, !UPT ;  /* 0x00003fff0a0a7892 */ /* 0x000fe4000f8ec0ff */
[----:B------:R-:W-:Y:S02]  /*32a0*/  ULOP3.LUT UR9, UR9, 0x10000, URZ, 0xfc, !UPT ;  /* 0x0001000009097892 */ /* 0x000fe4000f8efcff */
[----:B--2---:R-:W-:-:S02]  /*32b0*/  UIADD3 UR7, UPT, UPT, UR4, 0x1f, URZ ;  /* 0x0000001f04077890 */ /* 0x004fc4000fffe0ff */
[----:B------:R-:W-:Y:S02]  /*32c0*/  ULOP3.LUT UR10, UR10, 0x10000, URZ, 0xfc, !UPT ;  /* 0x000100000a0a7892 */ /* 0x000fe4000f8efcff */
[----:B------:R-:W-:Y:S01]  /*32d0*/  USHF.R.S32.HI UR4, URZ, 0x1f, UR7 ;  /* 0x0000001fff047899 */ /* 0x000fe20008011407 */
[----:B------:R-:W-:-:S03]  /*32e0*/  UMOV UR19, 0x8100910 ;  /* 0x0810091000137882 */ /* 0x000fc60000000000 */
[----:B------:R-:W-:-:S04]  /*32f0*/  ULEA.HI UR7, UR4, UR7, URZ, 0x5 ;  /* 0x0000000704077291 */ /* 0x000fc8000f8f28ff */
[----:B------:R-:W-:-:S03]  /*3300*/  USHF.R.S32.HI UR7, URZ, 0x5, UR7 ;  /* 0x00000005ff077899 */ /* 0x000fc60008011407 */
[----:B------:R-:W2:Y:S01]  /*3310*/  LDCU UR4, c[0x0][0x390] ;  /* 0x00007200ff0477ac */ /* 0x000ea20008000800 */
[----:B------:R-:W-:Y:S02]  /*3320*/  UIMAD UR7, UR7, UR5, URZ ;  /* 0x00000005070772a4 */ /* 0x000fe4000f8e02ff */
[----:B------:R-:W-:-:S04]  /*3330*/  UIADD3 UR5, UPT, UPT, UR6, 0xd8, URZ ;  /* 0x000000d806057890 */ /* 0x000fc8000fffe0ff */
[----:B------:R-:W-:Y:S01]  /*3340*/  UPRMT UR5, URZ, 0x654, UR5 ;  /* 0x00000654ff057896 */ /* 0x000fe20008000005 */
[C---:B-1----:R-:W-:Y:S01]  /*3350*/  VIADD R3, R9.reuse, 0x40 ;  /* 0x0000004009037836 */ /* 0x042fe20000000000 */
[----:B------:R-:W-:Y:S01]  /*3360*/  LOP3.LUT R2, R9, 0xffff, RZ, 0xc0, !PT ;  /* 0x0000ffff09027812 */ /* 0x000fe200078ec0ff */
[----:B--2---:R-:W-:-:S03]  /*3370*/  UIMAD UR4, UR7, UR4, URZ ;  /* 0x00000004070472a4 */ /* 0x004fc6000f8e02ff */
[----:B------:R-:W-:Y:S01]  /*3380*/  LOP3.LUT R3, R3, 0xffff, RZ, 0xc0, !PT ;  /* 0x0000ffff03037812 */ /* 0x000fe200078ec0ff */
[----:B------:R-:W-:-:S04]  /*3390*/  UIADD3 UR16, UPT, UPT, UR4, -0x1, URZ ;  /* 0xffffffff04107890 */ /* 0x000fc8000fffe0ff */
[----:B------:R1:W-:Y:S01]  /*33a0*/  STL.64 [R1], R2 ;  /* 0x0000000201007387 */ /* 0x0003e20000100a00 */
[----:B------:R-:W-:Y:S01]  /*33b0*/  UISETP.GE.AND UP2, UPT, UR4, 0x1, UPT ;  /* 0x000000010400788c */ /* 0x000fe2000bf46270 */
[----:B-1----:R-:W-:-:S10]  /*33c0*/  CS2R R2, SRZ ;  /* 0x0000000000027805 */ /* 0x002fd4000001ff00 */
.L_x_57:
[----:B-1----:R-:W-:-:S04]  /*33d0*/  SHF.L.U32 R5, R3, 0x1f, RZ ;  /* 0x0000001f03057819 */ /* 0x002fc800000006ff */
[----:B------:R-:W1:Y:S02]  /*33e0*/  SYNCS.PHASECHK.TRANS64.TRYWAIT P0, [UR6+0xd0], R5 ;  /* 0x0000d005ff0075a7 */ /* 0x000e640008001106 */
[----:B-12-4-:R-:W-:Y:S05]  /*33f0*/  @!P0 BRA `(.L_x_51) ;  /* 0x0000005400c08947 */ /* 0x016fea0003800000 */
.L_x_150:
[----:B-1----:R-:W1:Y:S01]  /*3400*/  LDS.128 R4, [UR6+0x110] ;  /* 0x00011006ff047984 */ /* 0x002e620008000c00 */
[----:B------:R-:W-:Y:S01]  /*3410*/  ULEA UR8, UR15, UR6, 0x3 ;  /* 0x000000060f087291 */ /* 0x000fe2000f8e18ff */
[----:B------:R-:W-:Y:S01]  /*3420*/  SHF.L.U32 R0, R8, 0x1f, RZ ;  /* 0x0000001f08007819 */ /* 0x000fe200000006ff */
[----:B------:R-:W-:Y:S01]  /*3430*/  @!PT LDS RZ, [RZ] ;  /* 0x00000000fffff984 */ /* 0x000fe20000000800 */
[----:B------:R-:W-:Y:S01]  /*3440*/  @!PT LDS RZ, [RZ] ;  /* 0x00000000fffff984 */ /* 0x000fe20000000800 */
[----:B------:R-:W-:Y:S01]  /*3450*/  @!PT LDS RZ, [RZ] ;  /* 0x00000000fffff984 */ /* 0x000fe20000000800 */
[----:B------:R-:W-:Y:S01]  /*3460*/  @!PT LDS RZ, [RZ] ;  /* 0x00000000fffff984 */ /* 0x000fe20000000800 */
[----:B------:R2:W-:Y:S06]  /*3470*/  MEMBAR.ALL.CTA ;  /* 0x0000000000007992 */ /* 0x0005ec0000008000 */
[----:B--2---:R-:W2:Y:S02]  /*3480*/  FENCE.VIEW.ASYNC.S ;  /* 0x00000000000073c6 */ /* 0x004ea40000000000 */
[----:B--2---:R-:W-:Y:S01]  /*3490*/  SYNCS.ARRIVE.TRANS64.RED.A1T0 RZ, [UR5], RZ ;  /* 0x000000ffffff79a7 */ /* 0x004fe20008100405 */
[----:B------:R-:W2:Y:S01]  /*34a0*/  SYNCS.PHASECHK.TRANS64.TRYWAIT P0, [UR8+0xf0], R0 ;  /* 0x0000f000ff0075a7 */ /* 0x000ea20008001108 */
[----:B-1----:R-:W-:Y:S01]  /*34b0*/  LOP3.LUT P3, RZ, R6, 0x1, RZ, 0xc0, !PT ;  /* 0x0000000106ff7812 */ /* 0x002fe2000786c0ff */
[----:B--2---:R-:W-:-:S12]  /*34c0*/  @!P0 BRA `(.L_x_52) ;  /* 0x0000005400a48947 */ /* 0x004fd80003800000 */
.L_x_152:
[----:B------:R-:W-:Y:S05]  /*34d0*/  BRA.U !UP2, `(.L_x_53) ;  /* 0x000000010af07547 */ /* 0x000fea000b800000 */
[----:B-1----:R-:W-:Y:S01]  /*34e0*/  IMAD.U32 R0, RZ, RZ, UR15 ;  /* 0x0000000fff007e24 */ /* 0x002fe2000f8e00ff */
[----:B------:R-:W-:-:S04]  /*34f0*/  ULEA UR4, UR14, UR6, 0x3 ;  /* 0x000000060e047291 */ /* 0x000fc8000f8e18ff */
[----:B------:R-:W-:Y:S02]  /*3500*/  LEA R4, R0, R1, 0x2 ;  /* 0x0000000100047211 */ /* 0x000fe400078e10ff */
[----:B------:R-:W-:-:S04]  /*3510*/  SHF.L.U32 R0, R2, 0x1f, RZ ;  /* 0x0000001f02007819 */ /* 0x000fc800000006ff */
[----:B------:R-:W5:Y:S01]  /*3520*/  LDL R4, [R4] ;  /* 0x0000000004047983 */ /* 0x000f620000100800 */
[----:B------:R1:W2:Y:S01]  /*3530*/  SYNCS.PHASECHK.TRANS64.TRYWAIT P2, [UR4], R0 ;  /* 0x00000000ff0075a7 */ /* 0x0002a20008041104 */
[----:B------:R-:W-:Y:S01]  /*3540*/  UPLOP3.LUT UP3, UPT, UPT, UPT, UPT, 0x40, 0x4 ;  /* 0x000000000004789c */ /* 0x000fe20003f6e870 */
[----:B------:R-:W-:Y:S01]  /*3550*/  UMOV UR13, UR16 ;  /* 0x00000010000d7c82 */ /* 0x000fe20008000000 */
[----:B------:R-:W-:-:S09]  /*3560*/  UMOV UR12, UR14 ;  /* 0x0000000e000c7c82 */ /* 0x000fd20008000000 */
.L_x_56:
[----:B----4-:R-:W-:Y:S01]  /*3570*/  ULEA UR7, UR12, UR6, 0x3 ;  /* 0x000000060c077291 */ /* 0x010fe2000f8e18ff */
[----:B-12---:R-:W-:Y:S11]  /*3580*/  @P2 BRA `(.L_x_54) ;  /* 0x00000000000c2947 */ /* 0x006ff60003800000 */
[----:B------:R-:W-:Y:S04]  /*3590*/  SHF.L.U32 R5, R2, 0x1f, RZ ;  /* 0x0000001f02057819 */ /* 0x000fe800000006ff */
[----:B------:R-:W2:Y:S02]  /*35a0*/  SYNCS.PHASECHK.TRANS64.TRYWAIT P0, [UR7], R5 ;  /* 0x00000005ff0075a7 */ /* 0x000ea40008001107 */
[----:B--2---:R-:W-:Y:S05]  /*35b0*/  @!P0 BRA `(.L_x_55) ;  /* 0x0000005400808947 */ /* 0x004fea0003800000 */
.L_x_54:
[----:B------:R-:W-:Y:S01]  /*35c0*/  UISETP.NE.AND UP0, UPT, UR13, URZ, UPT ;  /* 0x000000ff0d00728c */ /* 0x000fe2000bf05270 */
[----:B------:R-:W-:Y:S01]  /*35d0*/  PLOP3.LUT P2, PT, PT, PT, PT, 0x80, 0x8 ;  /* 0x000000000008781c */ /* 0x000fe20003f4f070 */
[----:B------:R-:W-:Y:S01]  /*35e0*/  UIADD3 UR14, UPT, UPT, UR12, 0x1, URZ ;  /* 0x000000010c0e7890 */ /* 0x000fe2000fffe0ff */
[----:B------:R-:W-:Y:S03]  /*35f0*/  ELECT P1, URZ, PT ;  /* 0x0000000000ff782f */ /* 0x000fe60003820000 */
[----:B------:R-:W-:Y:S01]  /*3600*/  UISETP.NE.AND UP1, UPT, UR14, 0x8, UPT ;  /* 0x000000080e00788c */ /* 0x000fe2000bf25270 */
[----:B------:R-:W-:Y:S01]  /*3610*/  PLOP3.LUT P0, PT, PT, PT, UP0, 0x80, 0x8 ;  /* 0x000000000008781c */ /* 0x000fe20003f0f008 */
[----:B------:R-:W-:Y:S02]  /*3620*/  ULEA UR26, UR12, UR10, 0x9 ;  /* 0x0000000a0c1a7291 */ /* 0x000fe4000f8e48ff */
[----:B------:R-:W-:Y:S02]  /*3630*/  USEL UR11, URZ, 0x1, UP1 ;  /* 0x00000001ff0b7887 */ /* 0x000fe40008800000 */
[----:B------:R-:W-:Y:S02]  /*3640*/  USEL UR14, UR14, URZ, UP1 ;  /* 0x000000ff0e0e7287 */ /* 0x000fe40008800000 */
[----:B------:R-:W-:Y:S02]  /*3650*/  ULEA UR28, UR12, UR9, 0xa ;  /* 0x000000090c1c7291 */ /* 0x000fe4000f8e50ff */
[----:B------:R-:W-:Y:S01]  /*3660*/  @UP0 ULEA UR4, UR14, UR6, 0x3 ;  /* 0x000000060e040291 */ /* 0x000fe2000f8e18ff */
[----:B------:R-:W-:Y:S01]  /*3670*/  LOP3.LUT R2, R2, UR11, RZ, 0x3c, !PT ;  /* 0x0000000b02027c12 */ /* 0x000fe2000f8e3cff */
[----:B------:R-:W-:Y:S02]  /*3680*/  UIADD3 UR36, UPT, UPT, UR26, 0x2, URZ ;  /* 0x000000021a247890 */ /* 0x000fe4000fffe0ff */
[----:B------:R-:W-:Y:S01]  /*3690*/  UIADD3 UR34, UPT, UPT, UR28, 0x2, URZ ;  /* 0x000000021c227890 */ /* 0x000fe2000fffe0ff */
[----:B-1----:R-:W-:Y:S01]  /*36a0*/  @P0 SHF.L.U32 R0, R2, 0x1f, RZ ;  /* 0x0000001f02000819 */ /* 0x002fe200000006ff */
[----:B------:R-:W-:Y:S02]  /*36b0*/  UIADD3 UR32, UPT, UPT, UR26, 0x4, URZ ;  /* 0x000000041a207890 */ /* 0x000fe4000fffe0ff */
[----:B------:R-:W-:Y:S01]  /*36c0*/  UIADD3 UR30, UPT, UPT, UR28, 0x4, URZ ;  /* 0x000000041c1e7890 */ /* 0x000fe2000fffe0ff */
[----:B------:R4:W1:Y:S01]  /*36d0*/  @P0 SYNCS.PHASECHK.TRANS64.TRYWAIT P2, [UR4], R0 ;  /* 0x00000000ff0005a7 */ /* 0x0008620008041104 */
[----:B------:R-:W-:Y:S02]  /*36e0*/  ELECT P0, URZ, PT ;  /* 0x0000000000ff782f */ /* 0x000fe40003800000 */
[C---:B-----5:R-:W-:Y:S01]  /*36f0*/  @P1 R2UR.BROADCAST UR4, R4.reuse ;  /* 0x00000000040412ca */ /* 0x060fe200008e0000 */
[----:B------:R-:W-:Y:S10]  /*3700*/  UIADD3 UR7, UPT, UPT, UR7, 0x40, URZ ;  /* 0x0000004007077890 */ /* 0x000ff4000fffe0ff */
[C---:B------:R-:W-:Y:S02]  /*3710*/  @P0 R2UR.BROADCAST UR11, R4.reuse ;  /* 0x00000000040b02ca */ /* 0x040fe400008e0000 */
[----:B------:R-:W-:Y:S01]  /*3720*/  ELECT P0, URZ, PT ;  /* 0x0000000000ff782f */ /* 0x000fe20003800000 */
[----:B------:R-:W-:Y:S01]  /*3730*/  UMOV UR27, 0x40004040 ;  /* 0x40004040001b7882 */ /* 0x000fe20000000000 */
[----:B------:R-:W-:Y:S01]  /*3740*/  UMOV UR29, 0x40004040 ;  /* 0x40004040001d7882 */ /* 0x000fe20000000000 */
[----:B------:R-:W-:Y:S01]  /*3750*/  UMOV UR37, 0x40004040 ;  /* 0x4000404000257882 */ /* 0x000fe20000000000 */
[----:B------:R-:W-:Y:S01]  /*3760*/  UMOV UR35, 0x40004040 ;  /* 0x4000404000237882 */ /* 0x000fe20000000000 */
[----:B------:R-:W-:Y:S01]  /*3770*/  UMOV UR33, 0x40004040 ;  /* 0x4000404000217882 */ /* 0x000fe20000000000 */
[----:B------:R-:W-:Y:S01]  /*3780*/  UMOV UR31, 0x40004040 ;  /* 0x40004040001f7882 */ /* 0x000fe20000000000 */
[----:B------:R-:W-:Y:S01]  /*3790*/  UMOV UR12, UR14 ;  /* 0x0000000e000c7c82 */ /* 0x000fe20008000000 */
[----:B------:R2:W-:Y:S01]  /*37a0*/  UTCHMMA gdesc[UR28], gdesc[UR26], tmem[UR4], tmem[UR24], idesc[UR25], UP3 ;  /* 0x00ff181a1c0075ea */ /* 0x0005e20009800004 */
[----:B------:R-:W-:Y:S02]  /*37b0*/  UPLOP3.LUT UP3, UPT, UPT, UPT, UPT, 0x80, 0x8 ;  /* 0x000000000008789c */ /* 0x000fe40003f6f070 */
[----:B------:R3:W-:Y:S01]  /*37c0*/  UTCHMMA gdesc[UR34], gdesc[UR36], tmem[UR11], tmem[UR22], idesc[UR23], UPT ;  /* 0x00ff1624220075ea */ /* 0x0007e2000b80000b */
[----:B--2---:R-:W-:Y:S01]  /*37d0*/  UIADD3 UR26, UPT, UPT, UR26, 0x6, URZ ;  /* 0x000000061a1a7890 */ /* 0x004fe2000fffe0ff */
[C---:B------:R-:W-:Y:S02]  /*37e0*/  @P0 R2UR.BROADCAST UR4, R4.reuse ;  /* 0x00000000040402ca */ /* 0x040fe400008e0000 */
[----:B------:R-:W-:Y:S11]  /*37f0*/  ELECT P0, URZ, PT ;  /* 0x0000000000ff782f */ /* 0x000ff60003800000 */
[----:B------:R-:W-:Y:S02]  /*3800*/  @!UPT UIADD3 URZ, UPT, UPT, URZ, URZ, URZ ;  /* 0x000000fffffff290 */ /* 0x000fe4000fffe0ff */
[----:B---3--:R-:W-:Y:S01]  /*3810*/  @P0 R2UR.BROADCAST UR11, R4 ;  /* 0x00000000040b02ca */ /* 0x008fe200008e0000 */
[----:B------:R-:W-:Y:S01]  /*3820*/  UIADD3 UR28, UPT, UPT, UR28, 0x6, URZ ;  /* 0x000000061c1c7890 */ /* 0x000fe2000fffe0ff */
[----:B------:R2:W-:Y:S11]  /*3830*/  UTCHMMA gdesc[UR30], gdesc[UR32], tmem[UR4], tmem[UR20], idesc[UR21], UPT ;  /* 0x00ff14201e0075ea */ /* 0x0005f6000b800004 */
[----:B------:R4:W-:Y:S01]  /*3840*/  UTCHMMA gdesc[UR28], gdesc[UR26], tmem[UR11], tmem[UR18], idesc[UR19], UPT ;  /* 0x00ff121a1c0075ea */ /* 0x0009e2000b80000b */
[----:B------:R4:W-:Y:S01]  /*3850*/  UTCBAR [UR7], URZ ;  /* 0x000000ff070073e9 */ /* 0x0009e200080000ff */
[----:B--2---:R-:W-:Y:S02]  /*3860*/  UIADD3 UR4, UPT, UPT, UR13, 0x1, URZ ;  /* 0x000000010d047890 */ /* 0x004fe4000fffe0ff */
[----:B------:R-:W-:Y:S02]  /*3870*/  UIADD3 UR13, UPT, UPT, UR13, -0x1, URZ ;  /* 0xffffffff0d0d7890 */ /* 0x000fe4000fffe0ff */
[----:B------:R-:W-:Y:S09]  /*3880*/  UISETP.GT.U32.AND UP0, UPT, UR4, 0x1, UPT ;  /* 0x000000010400788c */ /* 0x000ff2000bf04070 */
[----:B------:R-:W-:Y:S05]  /*3890*/  BRA.U UP0, `(.L_x_56) ;  /* 0xfffffffd00347547 */ /* 0x000fea000b83ffff */
.L_x_53:
[----:B------:R-:W-:Y:S01]  /*38a0*/  UIADD3 UR15, UPT, UPT, UR15, 0x1, URZ ;  /* 0x000000010f0f7890 */ /* 0x000fe2000fffe0ff */
[----:B------:R-:W-:Y:S01]  /*38b0*/  LOP3.LUT R3, R3, 0x1, RZ, 0x3c, !PT ;  /* 0x0000000103037812 */ /* 0x000fe200078e3cff */
[----:B------:R-:W-:Y:S02]  /*38c0*/  UIADD3 UR8, UPT, UPT, UR8, 0xe0, URZ ;  /* 0x000000e008087890 */ /* 0x000fe4000fffe0ff */
[----:B------:R-:W-:-:S04]  /*38d0*/  UISETP.NE.AND UP0, UPT, UR15, 0x2, UPT ;  /* 0x000000020f00788c */ /* 0x000fc8000bf05270 */
[----:B------:R-:W-:Y:S02]  /*38e0*/  USEL UR4, URZ, 0x1, UP0 ;  /* 0x00000001ff047887 */ /* 0x000fe40008000000 */
[----:B------:R-:W-:Y:S01]  /*38f0*/  USEL UR15, UR15, URZ, UP0 ;  /* 0x000000ff0f0f7287 */ /* 0x000fe20008000000 */
[----:B------:R2:W-:Y:S03]  /*3900*/  UTCBAR [UR8], URZ ;  /* 0x000000ff080073e9 */ /* 0x0005e600080000ff */
[----:B------:R-:W-:Y:S01]  /*3910*/  LOP3.LUT R8, R8, UR4, RZ, 0x3c, !PT ;  /* 0x0000000408087c12 */ /* 0x000fe2000f8e3cff */
[----:B------:R-:W-:Y:S07]  /*3920*/  @P3 BRA `(.L_x_57) ;  /* 0xfffffff800a83947 */ /* 0x000fee000383ffff */
[----:B------:R-:W3:Y:S01]  /*3930*/  S2UR UR4, SR_CgaCtaId ;  /* 0x00000000000479c3 */ /* 0x000ee20000008800 */
[----:B------:R-:W-:Y:S01]  /*3940*/  ELECT P0, URZ, PT ;  /* 0x0000000000ff782f */ /* 0x000fe20003800000 */
[----:B-1--4-:R-:W-:Y:S01]  /*3950*/  IMAD.MOV.U32 R0, RZ, RZ, 0x1 ;  /* 0x00000001ff007424 */ /* 0x012fe200078e00ff */
[----:B------:R-:W-:Y:S01]  /*3960*/  UIADD3 UR6, UPT, UPT, UR6, 0xf0, URZ ;  /* 0x000000f006067890 */ /* 0x000fe2000fffe0ff */
[----:B------:R-:W-:Y:S01]  /*3970*/  SHF.L.U32 R3, R8, 0x1f, RZ ;  /* 0x0000001f08037819 */ /* 0x000fe200000006ff */
[----:B------:R-:W-:-:S03]  /*3980*/  UMOV UR5, 0x40 ;  /* 0x0000004000057882 */ /* 0x000fc60000000000 */
[----:B------:R-:W-:Y:S01]  /*3990*/  UVIRTCOUNT.DEALLOC.SMPOOL 0x80 ;  /* 0x000000800000784c */ /* 0x000fe20000000000 */
[----:B---3--:R-:W-:Y:S02]  /*39a0*/  ULEA UR4, UR4, UR5, 0x18 ;  /* 0x0000000504047291 */ /* 0x008fe4000f8ec0ff */
[----:B------:R-:W-:-:S07]  /*39b0*/  ULEA UR5, UR15, UR6, 0x3 ;  /* 0x000000060f057291 */ /* 0x000fce000f8e18ff */
[----:B------:R1:W-:Y:S02]  /*39c0*/  @P0 STS.U8 [UR4+0x1c], R0 ;  /* 0x00001c00ff000988 */ /* 0x0003e40008000004 */
[----:B------:R-:W3:Y:S02]  /*39d0*/  SYNCS.PHASECHK.TRANS64.TRYWAIT P0, [UR5], R3 ;  /* 0x00000003ff0075a7 */ /* 0x000ee40008001105 */
[----:B-1-3--:R-:W-:Y:S05]  /*39e0*/  @!P0 BRA `(.L_x_58) ;  /* 0x00000050008c8947 */ /* 0x00afea0003800000 */
.L_x_155:
[----:B------:R-:W-:-:S04]  /*39f0*/  UIADD3 UR7, UPT, UPT, UR15, 0x1, URZ ;  /* 0x000000010f077890 */ /* 0x000fc8000fffe0ff */
[----:B------:R-:W-:-:S04]  /*3a00*/  UISETP.NE.AND UP0, UPT, UR7, 0x2, UPT ;  /* 0x000000020700788c */ /* 0x000fc8000bf05270 */
[----:B------:R-:W-:Y:S02]  /*3a10*/  USEL UR5, URZ, 0x1, UP0 ;  /* 0x00000001ff057887 */ /* 0x000fe40008000000 */
[----:B------:R-:W-:-:S04]  /*3a20*/  USEL UR7, UR7, URZ, UP0 ;  /* 0x000000ff07077287 */ /* 0x000fc80008000000 */
[----:B------:R-:W-:Y:S01]  /*3a30*/  ULEA UR7, UR7, UR6, 0x3 ;  /* 0x0000000607077291 */ /* 0x000fe2000f8e18ff */
[----:B-1----:R-:W-:-:S04]  /*3a40*/  LOP3.LUT R3, R8, UR5, RZ, 0x3c, !PT ;  /* 0x0000000508037c12 */ /* 0x002fc8000f8e3cff */
[----:B------:R-:W-:-:S04]  /*3a50*/  SHF.L.U32 R3, R3, 0x1f, RZ ;  /* 0x0000001f03037819 */ /* 0x000fc800000006ff */
[----:B------:R-:W1:Y:S02]  /*3a60*/  SYNCS.PHASECHK.TRANS64.TRYWAIT P0, [UR7], R3 ;  /* 0x00000003ff0075a7 */ /* 0x000e640008001107 */
[----:B-1----:R-:W-:Y:S05]  /*3a70*/  @!P0 BRA `(.L_x_59) ;  /* 0x0000005000808947 */ /* 0x002fea0003800000 */
.L_x_157:
[----:B------:R-:W-:Y:S01]  /*3a80*/  NOP ;  /* 0x0000000000007918 */ /* 0x000fe20000000000 */
[----:B-1----:R-:W1:Y:S01]  /*3a90*/  LDS R0, [UR4+0x14] ;  /* 0x00001404ff007984 */ /* 0x002e620008000800 */
[----:B------:R-:W-:Y:S01]  /*3aa0*/  LOP3.LUT R2, R9, 0xffff, RZ, 0xc0, !PT ;  /* 0x0000ffff09027812 */ /* 0x000fe200078ec0ff */
[----:B------:R-:W-:Y:S02]  /*3ab0*/  IMAD.MOV.U32 R3, RZ, RZ, 0xffff ;  /* 0x0000ffffff037424 */ /* 0x000fe400078e00ff */
[----:B------:R-:W-:Y:S01]  /*3ac0*/  IMAD.MOV.U32 R5, RZ, RZ, 0x1 ;  /* 0x00000001ff057424 */ /* 0x000fe200078e00ff */
[----:B------:R-:W-:-:S04]  /*3ad0*/  SHF.R.U32.HI R2, RZ, 0x5, R2 ;  /* 0x00000005ff027819 */ /* 0x000fc80000011602 */
[-C--:B------:R-:W-:Y:S02]  /*3ae0*/  SHF.L.U32 R3, R3, R2.reuse, RZ ;  /* 0x0000000203037219 */ /* 0x080fe400000006ff */
[----:B------:R-:W-:Y:S02]  /*3af0*/  SHF.L.U32 R5, R5, R2, RZ ;  /* 0x0000000205057219 */ /* 0x000fe400000006ff */
[----:B-1----:R-:W-:-:S04]  /*3b00*/  LOP3.LUT R0, R0, R3, RZ, 0xc0, !PT ;  /* 0x0000000300007212 */ /* 0x002fc800078ec0ff */
[----:B------:R-:W-:-:S13]  /*3b10*/  ISETP.NE.AND P0, PT, R0, R3, PT ;  /* 0x000000030000720c */ /* 0x000fda0003f05270 */
[----:B------:R-:W-:Y:S05]  /*3b20*/  @P0 BRA `(.L_x_60) ;  /* 0x00000000005c0947 */ /* 0x000fea0003800000 */
[----:B------:R-:W1:Y:S02]  /*3b30*/  LDS R0, [UR4+0x18] ;  /* 0x00001804ff007984 */ /* 0x000e640008000800 */
[----:B-1----:R-:W-:-:S04]  /*3b40*/  LOP3.LUT R0, R0, R5, RZ, 0xc0, !PT ;  /* 0x0000000500007212 */ /* 0x002fc800078ec0ff */
[----:B------:R-:W-:-:S13]  /*3b50*/  ISETP.NE.AND P0, PT, R0, R5, PT ;  /* 0x000000050000720c */ /* 0x000fda0003f05270 */
[----:B------:R-:W-:Y:S05]  /*3b60*/  @P0 BRA `(.L_x_61) ;  /* 0x0000000000400947 */ /* 0x000fea0003800000 */
[----:B--2---:R-:W-:Y:S01]  /*3b70*/  R2UR UR8, R3 ;  /* 0x00000000030872ca */ /* 0x004fe200000e0000 */
[----:B------:R-:W1:Y:S01]  /*3b80*/  S2R R2, SR_LANEID ;  /* 0x0000000000027919 */ /* 0x000e620000000000 */
[----:B------:R-:W-:Y:S01]  /*3b90*/  LOP3.LUT R5, RZ, R5, RZ, 0x33, !PT ;  /* 0x00000005ff057212 */ /* 0x000fe200078e33ff */
[----:B------:R-:W-:Y:S02]  /*3ba0*/  VOTEU.ANY UR7, UPT, PT ;  /* 0x0000000000077886 */ /* 0x000fe400038e0100 */
[----:B------:R-:W-:Y:S01]  /*3bb0*/  UFLO.U32 UR7, UR7 ;  /* 0x00000007000772bd */ /* 0x000fe200080e0000 */
[----:B------:R-:W2:Y:S07]  /*3bc0*/  REDUX UR5, R5 ;  /* 0x00000000050573c4 */ /* 0x000eae0000000000 */
[----:B------:R-:W-:-:S06]  /*3bd0*/  ULOP3.LUT UR8, URZ, UR8, URZ, 0x33, !UPT ;  /* 0x00000008ff087292 */ /* 0x000fcc000f8e33ff */
[----:B------:R-:W-:-:S04]  /*3be0*/  IMAD.U32 R0, RZ, RZ, UR8 ;  /* 0x00000008ff007e24 */ /* 0x000fc8000f8e00ff */
[----:B------:R-:W3:Y:S02]  /*3bf0*/  REDUX UR6, R0 ;  /* 0x00000000000673c4 */ /* 0x000ee40000000000 */
[----:B------:R4:W-:Y:S01]  /*3c00*/  UTCATOMSWS.AND URZ, UR8 ;  /* 0x0000000800ff79e3 */ /* 0x0009e20008000000 */
[----:B-1----:R-:W-:Y:S01]  /*3c10*/  ISETP.EQ.U32.AND P0, PT, R2, UR7, PT ;  /* 0x0000000702007c0c */ /* 0x002fe2000bf02070 */
[----:B--2---:R-:W-:Y:S02]  /*3c20*/  IMAD.U32 R2, RZ, RZ, UR5 ;  /* 0x00000005ff027e24 */ /* 0x004fe4000f8e00ff */
[----:B---3--:R-:W-:-:S10]  /*3c30*/  IMAD.U32 R3, RZ, RZ, UR6 ;  /* 0x00000006ff037e24 */ /* 0x008fd4000f8e00ff */
[----:B------:R4:W-:Y:S04]  /*3c40*/  @P0 ATOMS.AND RZ, [UR4+0x14], R3 ;  /* 0x00001403ffff098c */ /* 0x0009e8000a800004 */
[----:B------:R4:W-:Y:S01]  /*3c50*/  @P0 ATOMS.AND RZ, [UR4+0x18], R2 ;  /* 0x00001802ffff098c */ /* 0x0009e2000a800004 */
[----:B------:R-:W-:Y:S05]  /*3c60*/  BRA `(.L_x_62) ;  /* 0x0000000000147947 */ /* 0x000fea0003800000 */
.L_x_61:
[----:B------:R-:W-:Y:S02]  /*3c70*/  MOV R2, 0x3c90 ;  /* 0x00003c9000027802 */ /* 0x000fe40000000f00 */
[----:B--2--5:R-:W-:Y:S05]  /*3c80*/  CALL.REL.NOINC `($__internal_0_$__cuda_sm10x_tcgen05_guardrail_trap_col_being_dealloced_not_returned_by_alloc) ;  /* 0x00000054006c7944 */ /* 0x024fea0003c00000 */
[----:B------:R-:W-:Y:S05]  /*3c90*/  BRA `(.L_x_62) ;  /* 0x0000000000087947 */ /* 0x000fea0003800000 */
.L_x_60:
[----:B------:R-:W-:Y:S02]  /*3ca0*/  MOV R2, 0x3cc0 ;  /* 0x00003cc000027802 */ /* 0x000fe40000000f00 */
[----:B--2--5:R-:W-:Y:S05]  /*3cb0*/  CALL.REL.NOINC `($__internal_2_$__cuda_sm10x_tcgen05_guardrail_trap_unallocated_columns_being_dealloced) ;  /* 0x0000005400787944 */ /* 0x024fea0003c00000 */
.L_x_62:
[----:B------:R-:W-:Y:S01]  /*3cc0*/  NOP ;  /* 0x0000000000007918 */ /* 0x000fe20000000000 */
[----:B----4-:R-:W-:Y:S05]  /*3cd0*/  EXIT ;  /* 0x000000000000794d */ /* 0x010fea0003800000 */
.L_x_46:
[----:B------:R-:W-:-:S09]  /*3ce0*/  UISETP.NE.OR UP2, UPT, UR8, 0x3, !UP2 ;  /* 0x000000030800788c */ /* 0x000fd2000d745670 */
[----:B------:R-:W-:Y:S05]  /*3cf0*/  BRA.U UP2, `(.L_x_63) ;  /* 0x0000001102607547 */ /* 0x000fea000b800000 */
[----:B-----5:R-:W1:Y:S01]  /*3d00*/  LDC.64 R32, c[0x0][0x988] ;  /* 0x00026200ff207b82 */ /* 0x020e620000000a00 */
[----:B------:R-:W2:Y:S01]  /*3d10*/  LDCU.64 UR8, c[0x0][0x888] ;  /* 0x00011100ff0877ac */ /* 0x000ea20008000a00 */
[----:B------:R-:W-:Y:S02]  /*3d20*/  IMAD.MOV.U32 R36, RZ, RZ, 0x1 ;  /* 0x00000001ff247424 */ /* 0x000fe400078e00ff */
[----:B------:R-:W-:Y:S01]  /*3d30*/  IMAD.MOV.U32 R34, RZ, RZ, RZ ;  /* 0x000000ffff227224 */ /* 0x000fe200078e00ff */
[----:B------:R-:W4:Y:S03]  /*3d40*/  LDCU.64 UR4, c[0x0][0x890] ;  /* 0x00011200ff0477ac */ /* 0x000f260008000a00 */
[----:B------:R-:W3:Y:S01]  /*3d50*/  LDC.64 R24, c[0x0][0x980] ;  /* 0x00026000ff187b82 */ /* 0x000ee20000000a00 */
[----:B------:R-:W-:Y:S01]  /*3d60*/  UMOV UR22, 0x400 ;  /* 0x0000040000167882 */ /* 0x000fe20000000000 */
[----:B------:R-:W-:-:S02]  /*3d70*/  UPLOP3.LUT UP1, UPT, UPT, UPT, UPT, 0x40, 0x4 ;  /* 0x000000000004789c */ /* 0x000fc40003f2e870 */
[----:B------:R-:W-:-:S04]  /*3d80*/  ULEA UR22, UR45, UR22, 0x18 ;  /* 0x000000162d167291 */ /* 0x000fc8000f8ec0ff */
[----:B------:R-:W3:Y:S01]  /*3d90*/  LDC R0, c[0x0][0xb30] ;  /* 0x0002cc00ff007b82 */ /* 0x000ee20000000800 */
[----:B------:R-:W-:Y:S02]  /*3da0*/  UIADD3 UR23, UPT, UPT, UR22, 0x98, URZ ;  /* 0x0000009816177890 */ /* 0x000fe4000fffe0ff */
[----:B------:R-:W-:Y:S02]  /*3db0*/  UIADD3 UR33, UPT, UPT, UR22, 0x80, URZ ;  /* 0x0000008016217890 */ /* 0x000fe4000fffe0ff */
[----:B------:R-:W-:Y:S02]  /*3dc0*/  UIADD3 UR25, UPT, UPT, UR22, 0x88, URZ ;  /* 0x0000008816197890 */ /* 0x000fe4000fffe0ff */
[----:B--2---:R-:W-:Y:S01]  /*3dd0*/  UISETP.NE.U32.AND UP4, UPT, UR8, URZ, UPT ;  /* 0x000000ff0800728c */ /* 0x004fe2000bf85070 */
[----:B------:R-:W2:Y:S01]  /*3de0*/  LDC R27, c[0x0][0x370] ;  /* 0x0000dc00ff1b7b82 */ /* 0x000ea20000000800 */
[C---:B-1----:R-:W-:Y:S01]  /*3df0*/  ISETP.NE.AND P0, PT, R33.reuse, 0x1, PT ;  /* 0x000000012100780c */ /* 0x042fe20003f05270 */
[----:B----4-:R-:W-:Y:S01]  /*3e00*/  UISETP.NE.U32.AND UP5, UPT, UR4, URZ, UPT ;  /* 0x000000ff0400728c */ /* 0x010fe2000bfa5070 */
[----:B------:R-:W-:Y:S01]  /*3e10*/  R2UR UR7, R33 ;  /* 0x00000000210772ca */ /* 0x000fe200000e0000 */
[----:B------:R-:W-:Y:S01]  /*3e20*/  UIADD3 UR15, UPT, UPT, UR22, 0xd8, URZ ;  /* 0x000000d8160f7890 */ /* 0x000fe2000fffe0ff */
[----:B------:R-:W-:Y:S01]  /*3e30*/  IMAD.MOV.U32 R33, RZ, RZ, 0x2000 ;  /* 0x00002000ff217424 */ /* 0x000fe200078e00ff */
[----:B------:R-:W-:-:S02]  /*3e40*/  UIADD3 UR17, UPT, UPT, UR22, 0x90, URZ ;  /* 0x0000009016117890 */ /* 0x000fc4000fffe0ff */
[----:B------:R-:W1:Y:S01]  /*3e50*/  LDC R2, c[0x0][0xb0c] ;  /* 0x0002c300ff027b82 */ /* 0x000e620000000800 */
[----:B---3--:R-:W-:Y:S01]  /*3e60*/  R2UR UR14, R24 ;  /* 0x00000000180e72ca */ /* 0x008fe200000e0000 */
[----:B------:R-:W-:Y:S02]  /*3e70*/  UPRMT UR23, UR45, 0x654, UR23 ;  /* 0x000006542d177896 */ /* 0x000fe40008000017 */
[----:B------:R-:W-:Y:S02]  /*3e80*/  UPRMT UR31, UR45, 0x654, UR33 ;  /* 0x000006542d1f7896 */ /* 0x000fe40008000021 */
[----:B------:R-:W-:Y:S02]  /*3e90*/  UPRMT UR30, UR45, 0x654, UR25 ;  /* 0x000006542d1e7896 */ /* 0x000fe40008000019 */
[----:B------:R-:W3:Y:S01]  /*3ea0*/  LDC R17, c[0x0][0xb20] ;  /* 0x0002c800ff117b82 */ /* 0x000ee20000000800 */
[----:B------:R-:W-:Y:S01]  /*3eb0*/  ISETP.NE.AND P1, PT, R0, 0x1, PT ;  /* 0x000000010000780c */ /* 0x000fe20003f25270 */
[----:B------:R-:W-:-:S02]  /*3ec0*/  UISETP.NE.AND.EX UP4, UPT, UR9, URZ, UPT, UP4 ;  /* 0x000000ff0900728c */ /* 0x000fc4000bf85340 */
[----:B------:R-:W-:Y:S02]  /*3ed0*/  UPRMT UR15, URZ, 0x654, UR15 ;  /* 0x00000654ff0f7896 */ /* 0x000fe4000800000f */
[----:B------:R-:W-:Y:S02]  /*3ee0*/  UPRMT UR45, UR45, 0x654, UR17 ;  /* 0x000006542d2d7896 */ /* 0x000fe40008000011 */
[----:B------:R-:W4:Y:S01]  /*3ef0*/  LDC.64 R38, c[0x0][0x348] ;  /* 0x0000d200ff267b82 */ /* 0x000f220000000a00 */
[----:B------:R-:W-:Y:S01]  /*3f00*/  UISETP.NE.AND.EX UP5, UPT, UR5, URZ, UPT, UP5 ;  /* 0x000000ff0500728c */ /* 0x000fe2000bfa5350 */
[----:B------:R-:W-:-:S06]  /*3f10*/  VOTEU.ANY UP3, P0 ;  /* 0x0000000000ff7886 */ /* 0x000fcc0000060100 */
[----:B------:R-:W1:Y:S08]  /*3f20*/  LDC.64 R20, c[0x0][0xb10] ;  /* 0x0002c400ff147b82 */ /* 0x000e700000000a00 */
[----:B------:R-:W1:Y:S08]  /*3f30*/  LDC.64 R6, c[0x0][0xb18] ;  /* 0x0002c600ff067b82 */ /* 0x000e700000000a00 */
[----:B------:R-:W1:Y:S08]  /*3f40*/  LDC.64 R4, c[0x0][0xb28] ;  /* 0x0002ca00ff047b82 */ /* 0x000e700000000a00 */
[----:B------:R-:W1:Y:S08]  /*3f50*/  LDC.64 R22, c[0x0][0x990] ;  /* 0x00026400ff167b82 */ /* 0x000e700000000a00 */
[----:B--23--:R-:W1:Y:S02]  /*3f60*/  LDC R18, c[0x0][0x374] ;  /* 0x0000dd00ff127b82 */ /* 0x00ce640000000800 */
.L_x_74:
[----:B------:R-:W-:Y:S04]  /*3f70*/  SHF.L.U32 R3, R34, 0x1f, RZ ;  /* 0x0000001f22037819 */ /* 0x000fe800000006ff */
[----:B--2---:R-:W2:Y:S02]  /*3f80*/  SYNCS.PHASECHK.TRANS64.TRYWAIT P0, [UR22+0xd0], R3 ;  /* 0x0000d003ff0075a7 */ /* 0x004ea40008001116 */
[----:B--2---:R-:W-:Y:S05]  /*3f90*/  @!P0 BRA `(.L_x_64) ;  /* 0x0000004c00508947 */ /* 0x004fea0003800000 */
.L_x_159:
[----:B------:R-:W3:Y:S01]  /*3fa0*/  LDS.128 R28, [UR22+0x110] ;  /* 0x00011016ff1c7984 */ /* 0x000ee20008000c00 */
[----:B------:R-:W-:Y:S01]  /*3fb0*/  ISETP.GE.AND P0, PT, R26, 0x1, PT ;  /* 0x000000011a00780c */ /* 0x000fe20003f06270 */
[----:B------:R-:W-:Y:S01]  /*3fc0*/  @!PT LDS RZ, [RZ] ;  /* 0x00000000fffff984 */ /* 0x000fe20000000800 */
[----:B------:R-:W-:Y:S01]  /*3fd0*/  @!PT LDS RZ, [RZ] ;  /* 0x00000000fffff984 */ /* 0x000fe20000000800 */
[----:B------:R-:W-:Y:S01]  /*3fe0*/  @!PT LDS RZ, [RZ] ;  /* 0x00000000fffff984 */ /* 0x000fe20000000800 */
[----:B------:R-:W-:Y:S01]  /*3ff0*/  @!PT LDS RZ, [RZ] ;  /* 0x00000000fffff984 */ /* 0x000fe20000000800 */
[----:B------:R5:W-:Y:S06]  /*4000*/  MEMBAR.ALL.CTA ;  /* 0x0000000000007992 */ /* 0x000bec0000008000 */
[----:B-----5:R-:W5:Y:S02]  /*4010*/  FENCE.VIEW.ASYNC.S ;  /* 0x00000000000073c6 */ /* 0x020f640000000000 */
[----:B-----5:R-:W-:Y:S01]  /*4020*/  SYNCS.ARRIVE.TRANS64.RED.A1T0 RZ, [UR15], RZ ;  /* 0x000000ffffff79a7 */ /* 0x020fe2000810040f */
[----:B---3--:R-:W-:Y:S11]  /*4030*/  LOP3.LUT P3, RZ, R30, 0x1, RZ, 0xc0, !PT ;  /* 0x000000011eff7812 */ /* 0x008ff6000786c0ff */
[----:B------:R-:W-:Y:S02]  /*4040*/  @!UPT UIADD3 URZ, UPT, UPT, URZ, URZ, URZ ;  /* 0x000000fffffff290 */ /* 0x000fe4000fffe0ff */
[----:B------:R-:W-:Y:S02]  /*4050*/  @P3 MOV R13, R28 ;  /* 0x0000001c000d3202 */ /* 0x000fe40000000f00 */
[----:B------:R-:W-:Y:S01]  /*4060*/  @P3 LOP3.LUT R8, R29, 0xffff, RZ, 0xc0, !PT ;  /* 0x0000ffff1d083812 */ /* 0x000fe200078ec0ff */
[----:B------:R-:W-:Y:S06]  /*4070*/  @!P0 BRA `(.L_x_65) ;  /* 0x0000000000a48947 */ /* 0x000fec0003800000 */
[----:B-1----:R-:W-:Y:S01]  /*4080*/  IMAD.HI.U32 R42, R18, R7, RZ ;  /* 0x00000007122a7227 */ /* 0x002fe200078e00ff */
[----:B------:R-:W-:Y:S02]  /*4090*/  ISETP.NE.AND P0, PT, R6, 0x1, PT ;  /* 0x000000010600780c */ /* 0x000fe40003f05270 */
[----:B------:R-:W-:Y:S01]  /*40a0*/  ISETP.NE.AND P2, PT, R26, 0x1, PT ;  /* 0x000000011a00780c */ /* 0x000fe20003f45270 */
[-C--:B------:R-:W-:Y:S01]  /*40b0*/  IMAD.HI.U32 R40, R27, R20.reuse, RZ ;  /* 0x000000141b287227 */ /* 0x080fe200078e00ff */
[----:B------:R-:W-:Y:S02]  /*40c0*/  SHF.R.U32.HI R37, RZ, R17, R42 ;  /* 0x00000011ff257219 */ /* 0x000fe4000001162a */
[----:B------:R-:W-:Y:S01]  /*40d0*/  ISETP.NE.AND P4, PT, R2, 0x1, PT ;  /* 0x000000010200780c */ /* 0x000fe20003f85270 */
[----:B------:R-:W-:Y:S01]  /*40e0*/  IMAD.HI.U32 R46, R8, R7, RZ ;  /* 0x00000007082e7227 */ /* 0x000fe200078e00ff */
[----:B------:R-:W-:Y:S02]  /*40f0*/  SHF.R.U32.HI R40, RZ, R21, R40 ;  /* 0x00000015ff287219 */ /* 0x000fe40000011628 */
[----:B--2---:R-:W-:Y:S01]  /*4100*/  SEL R3, R18, R37, !P0 ;  /* 0x0000002512037207 */ /* 0x004fe20004000000 */
[----:B------:R-:W-:Y:S01]  /*4110*/  IMAD.HI.U32 R42, R13, R20, RZ ;  /* 0x000000140d2a7227 */ /* 0x000fe200078e00ff */
[----:B------:R-:W-:Y:S02]  /*4120*/  SEL R11, R27, R40, !P4 ;  /* 0x000000281b0b7207 */ /* 0x000fe40006000000 */
[----:B------:R-:W-:Y:S01]  /*4130*/  SHF.R.U32.HI R37, RZ, R17, R46 ;  /* 0x00000011ff257219 */ /* 0x000fe2000001162e */
[-C--:B------:R-:W-:Y:S01]  /*4140*/  IMAD.HI.U32 R44, R3, R4.reuse, RZ ;  /* 0x00000004032c7227 */ /* 0x080fe200078e00ff */
[----:B------:R-:W-:Y:S02]  /*4150*/  SHF.R.U32.HI R42, RZ, R21, R42 ;  /* 0x00000015ff2a7219 */ /* 0x000fe4000001162a */
[----:B------:R-:W-:Y:S01]  /*4160*/  SEL R9, R8, R37, !P0 ;  /* 0x0000002508097207 */ /* 0x000fe20004000000 */
[-C--:B------:R-:W-:Y:S01]  /*4170*/  IMAD.HI.U32 R40, R11, R4.reuse, RZ ;  /* 0x000000040b287227 */ /* 0x080fe200078e00ff */
[-C--:B------:R-:W-:Y:S03]  /*4180*/  @P2 SHF.R.U32.HI R3, RZ, R5.reuse, R44 ;  /* 0x00000005ff032219 */ /* 0x080fe6000001162c */
[----:B------:R-:W-:Y:S01]  /*4190*/  IMAD.HI.U32 R14, R9, R4, RZ ;  /* 0x00000004090e7227 */ /* 0x000fe200078e00ff */
[----:B------:R-:W-:Y:S03]  /*41a0*/  @P2 SHF.R.U32.HI R11, RZ, R5, R40 ;  /* 0x00000005ff0b2219 */ /* 0x000fe60000011628 */
[C---:B------:R-:W-:Y:S01]  /*41b0*/  IMAD R10, R26.reuse, R3, RZ ;  /* 0x000000031a0a7224 */ /* 0x040fe200078e02ff */
[----:B------:R-:W-:Y:S01]  /*41c0*/  SEL R3, R13, R42, !P4 ;  /* 0x0000002a0d037207 */ /* 0x000fe20006000000 */
[C---:B------:R-:W-:Y:S01]  /*41d0*/  IMAD R12, R26.reuse, R11, RZ ;  /* 0x0000000b1a0c7224 */ /* 0x040fe200078e02ff */
[-C--:B------:R-:W-:Y:S02]  /*41e0*/  SHF.R.U32.HI R14, RZ, R5.reuse, R14 ;  /* 0x00000005ff0e7219 */ /* 0x080fe4000001160e */
[C---:B------:R-:W-:Y:S02]  /*41f0*/  ISETP.GE.AND P0, PT, R9.reuse, R10, PT ;  /* 0x0000000a0900720c */ /* 0x040fe40003f06270 */
[----:B------:R-:W-:Y:S02]  /*4200*/  SEL R15, R9, R14, !P2 ;  /* 0x0000000e090f7207 */ /* 0x000fe40005000000 */
[C---:B------:R-:W-:Y:S03]  /*4210*/  ISETP.GE.OR P0, PT, R3.reuse, R12, P0 ;  /* 0x0000000c0300720c */ /* 0x040fe60000706670 */
[----:B------:R-:W-:Y:S04]  /*4220*/  IMAD.MOV R14, RZ, RZ, -R15 ;  /* 0x000000ffff0e7224 */ /* 0x000fe800078e0a0f */
[----:B------:R-:W-:Y:S06]  /*4230*/  IMAD R14, R26, R14, R9 ;  /* 0x0000000e1a0e7224 */ /* 0x000fec00078e0209 */
[C---:B------:R-:W-:Y:S05]  /*4240*/  @!P0 IMAD.HI.U32 R10, R3.reuse, R4, RZ ;  /* 0x00000004030a8227 */ /* 0x040fea00078e00ff */
[----:B------:R-:W-:Y:S04]  /*4250*/  @!P0 SHF.R.U32.HI R10, RZ, R5, R10 ;  /* 0x00000005ff0a8219 */ /* 0x000fe8000001160a */
[----:B------:R-:W-:Y:S01]  /*4260*/  @!P0 SEL R0, R3, R10, !P2 ;  /* 0x0000000a03008207 */ /* 0x000fe20005000000 */
[----:B------:R-:W-:Y:S03]  /*4270*/  IMAD.MOV R10, RZ, RZ, -R3 ;  /* 0x000000ffff0a7224 */ /* 0x000fe600078e0a03 */
[----:B------:R-:W-:Y:S01]  /*4280*/  @!P0 IADD3 R15, PT, PT, R15, -R0, RZ ;  /* 0x800000000f0f8210 */ /* 0x000fe20007ffe0ff */
[----:B------:R-:W-:Y:S01]  /*4290*/  @!P0 IMAD R0, R11, R14, R0 ;  /* 0x0000000e0b008224 */ /* 0x000fe200078e0200 */
[----:B------:R-:W-:Y:S01]  /*42a0*/  IADD3 R11, PT, PT, -R9, RZ, RZ ;  /* 0x000000ff090b7210 */ /* 0x000fe20007ffe1ff */
[----:B------:R-:W-:Y:S02]  /*42b0*/  IMAD R13, R2, R10, R13 ;  /* 0x0000000a020d7224 */ /* 0x000fe400078e020d */
[----:B------:R-:W-:Y:S02]  /*42c0*/  @!P0 IMAD R9, R15, R26, R3 ;  /* 0x0000001a0f098224 */ /* 0x000fe400078e0203 */
[----:B------:R-:W-:Y:S02]  /*42d0*/  @!P0 IMAD.MOV.U32 R3, RZ, RZ, R0 ;  /* 0x000000ffff038224 */ /* 0x000fe400078e0000 */
[----:B------:R-:W-:Y:S02]  /*42e0*/  IMAD R8, R6, R11, R8 ;  /* 0x0000000b06087224 */ /* 0x000fe400078e0208 */
[----:B------:R-:W-:Y:S02]  /*42f0*/  IMAD R13, R3, R2, R13 ;  /* 0x00000002030d7224 */ /* 0x000fe400078e020d */
[----:B------:R-:W-:Y:S02]  /*4300*/  IMAD R8, R9, R6, R8 ;  /* 0x0000000609087224 */ /* 0x000fe400078e0208 */
.L_x_65:
[----:B------:R-:W-:Y:S05]  /*4310*/  BRA.U UP1, `(.L_x_66) ;  /* 0x0000000101107547 */ /* 0x000fea000b800000 */
[----:B--2---:R-:W-:Y:S04]  /*4320*/  MOV R0, UR6 ;  /* 0x0000000600007c02 */ /* 0x004fe80008000f00 */
[----:B------:R-:W-:Y:S04]  /*4330*/  SHF.L.U32 R3, R0, 0x1f, RZ ;  /* 0x0000001f00037819 */ /* 0x000fe800000006ff */
[----:B------:R-:W2:Y:S02]  /*4340*/  SYNCS.PHASECHK.TRANS64.TRYWAIT P0, [UR22+0xc8], R3 ;  /* 0x0000c803ff0075a7 */ /* 0x000ea40008001116 */
[----:B--2---:R-:W-:Y:S05]  /*4350*/  @!P0 BRA `(.L_x_67) ;  /* 0x0000004800788947 */ /* 0x004fea0003800000 */
.L_x_66:
[----:B------:R-:W-:Y:S02]  /*4360*/  R2UR UR34, R16 ;  /* 0x00000000102272ca */ /* 0x000fe400000e0000 */
[----:B------:R-:W-:Y:S02]  /*4370*/  ISETP.NE.U32.AND P0, PT, RZ, UR4, PT ;  /* 0x00000004ff007c0c */ /* 0x000fe4000bf05070 */
[----:B------:R-:W-:Y:S02]  /*4380*/  SHF.L.U32 R12, R36, 0x1f, RZ ;  /* 0x0000001f240c7819 */ /* 0x000fe400000006ff */
[----:B------:R-:W-:Y:S07]  /*4390*/  ISETP.NE.AND.EX P0, PT, RZ, UR5, PT, P0 ;  /* 0x00000005ff007c0c */ /* 0x000fee000bf05300 */
[----:B------:R-:W-:Y:S01]  /*43a0*/  USHF.L.U32 UR34, UR34, 0x6, URZ ;  /* 0x0000000622227899 */ /* 0x000fe200080006ff */
[----:B------:R-:W-:Y:S11]  /*43b0*/  BRA.U !UP5, `(.L_x_68) ;  /* 0x000000010d347547 */ /* 0x000ff6000b800000 */
[----:B------:R-:W-:Y:S01]  /*43c0*/  UPLOP3.LUT UP0, UPT, UPT, UPT, UP4, 0x80, 0x8 ;  /* 0x000000000008789c */ /* 0x000fe20003f0f040 */
[----:B--2---:R-:W-:Y:S02]  /*43d0*/  HFMA2 R0, -RZ, RZ, 0, 5.9604644775390625e-08 ;  /* 0x00000001ff007431 */ /* 0x004fe400000001ff */
[----:B------:R-:W-:Y:S03]  /*43e0*/  IMAD.MOV.U32 R79, RZ, RZ, 0x1 ;  /* 0x00000001ff4f7424 */ /* 0x000fe600078e00ff */
[----:B------:R-:W-:Y:S05]  /*43f0*/  PLOP3.LUT P2, PT, PT, PT, UP0, 0x80, 0x8 ;  /* 0x000000000008781c */ /* 0x000fea0003f4f008 */
[----:B------:R-:W2:Y:S01]  /*4400*/  @UP0 LDCU.64 UR10, c[0x0][0x888] ;  /* 0x00011100ff0a07ac */ /* 0x000ea20008000a00 */
[----:B------:R-:W-:Y:S07]  /*4410*/  @UP0 UIMAD UR8, UR57, UR4, URZ ;  /* 0x00000004390802a4 */ /* 0x000fee000f8e02ff */
[----:B------:R-:W-:Y:S01]  /*4420*/  @!P2 PRMT R79, R0, 0x7610, R79 ;  /* 0x00007610004fa816 */ /* 0x000fe2000000004f */
[----:B--2---:R-:W-:Y:S03]  /*4430*/  @UP0 UIMAD.WIDE UR10, UR8, 0x4, UR10 ;  /* 0x00000004080a08a5 */ /* 0x004fe6000f8e020a */
[----:B------:R-:W2:Y:S03]  /*4440*/  @!UP0 LDCU UR8, c[0x0][0x880] ;  /* 0x00011000ff0887ac */ /* 0x000ea60008000800 */
[----:B------:R-:W-:Y:S01]  /*4450*/  IMAD.U32 R10, RZ, RZ, UR10 ;  /* 0x0000000aff0a7e24 */ /* 0x000fe2000f8e00ff */
[----:B------:R-:W-:Y:S05]  /*4460*/  MOV R11, UR11 ;  /* 0x0000000b000b7c02 */ /* 0x000fea0008000f00 */
[----:B------:R3:W5:Y:S02]  /*4470*/  @P2 LDG.E R35, desc[UR48][R10.64] ;  /* 0x000000300a232981 */ /* 0x000764000c1e1900 */
[----:B--23--:R-:W-:Y:S07]  /*4480*/  @!P2 IMAD.U32 R35, RZ, RZ, UR8 ;  /* 0x00000008ff23ae24 */ /* 0x00cfee000f8e00ff */
.L_x_68:
[----:B-----5:R-:W-:Y:S01]  /*4490*/  @!P0 FSETP.EQ.AND P4, PT, R35, RZ, PT ;  /* 0x000000ff2300820b */ /* 0x020fe20003f82000 */
[----:B------:R-:W-:Y:S01]  /*44a0*/  @!UPT UIADD3 URZ, UPT, UPT, URZ, URZ, URZ ;  /* 0x000000fffffff290 */ /* 0x000fe2000fffe0ff */
[----:B------:R-:W-:Y:S11]  /*44b0*/  @!P0 BRA `(.L_x_69) ;  /* 0x0000000000148947 */ /* 0x000ff60003800000 */
[----:B------:R-:W-:Y:S02]  /*44c0*/  LOP3.LUT P0, RZ, R79, 0xff, RZ, 0xc0, !PT ;  /* 0x000000ff4fff7812 */ /* 0x000fe4000780c0ff */
[----:B------:R-:W-:Y:S04]  /*44d0*/  PLOP3.LUT P4, PT, PT, PT, UP0, 0x80, 0x8 ;  /* 0x000000000008781c */ /* 0x000fe80003f8f008 */
[----:B------:R-:W-:Y:S07]  /*44e0*/  PLOP3.LUT P4, PT, P4, PT, PT, 0x8, 0x80 ;  /* 0x000000000080781c */ /* 0x000fee000278e170 */
[----:B------:R-:W-:Y:S11]  /*44f0*/  @P0 FSETP.EQ.AND P4, PT, R35, RZ, PT ;  /* 0x000000ff2300020b */ /* 0x000ff60003f82000 */
[----:B------:R-:W-:Y:S02]  /*4500*/  @!UPT UIADD3 URZ, UPT, UPT, URZ, URZ, URZ ;  /* 0x000000fffffff290 */ /* 0x000fe4000fffe0ff */
.L_x_69:
[----:B------:R-:W-:Y:S01]  /*4510*/  ISETP.NE.AND P0, PT, R24, 0x1, PT ;  /* 0x000000011800780c */ /* 0x000fe20003f05270 */
[----:B------:R-:W3:Y:S01]  /*4520*/  SYNCS.PHASECHK.TRANS64.TRYWAIT P2, [UR22+0xa0], R12 ;  /* 0x0000a00cff0075a7 */ /* 0x000ee20008041116 */
[----:B------:R-:W-:Y:S04]  /*4530*/  IMAD.SHL.U32 R10, R19, 0x80, RZ ;  /* 0x00000080130a7824 */ /* 0x000fe800078e00ff */
[C---:B------:R-:W-:Y:S01]  /*4540*/  IMAD.HI.U32 R9, R10.reuse, R25, RZ ;  /* 0x000000190a097227 */ /* 0x040fe200078e00ff */
[C---:B------:R-:W-:Y:S04]  /*4550*/  R2UR UR35, R10.reuse ;  /* 0x000000000a2372ca */ /* 0x040fe800000e0000 */
[----:B------:R-:W-:Y:S04]  /*4560*/  SHF.R.U32.HI R9, RZ, R32, R9 ;  /* 0x00000020ff097219 */ /* 0x000fe80000011609 */
[----:B------:R-:W-:Y:S02]  /*4570*/  SEL R9, R10, R9, !P0 ;  /* 0x000000090a097207 */ /* 0x000fe40004000000 */
[----:B------:R-:W-:Y:S02]  /*4580*/  ELECT P0, URZ, PT ;  /* 0x0000000000ff782f */ /* 0x000fe40003800000 */
[C---:B------:R-:W-:Y:S01]  /*4590*/  R2UR UR8, R9.reuse ;  /* 0x00000000090872ca */ /* 0x040fe200000e0000 */
[C---:B-12---:R-:W-:Y:S01]  /*45a0*/  IMAD.HI.U32 R0, R9.reuse, R22, RZ ;  /* 0x0000001609007227 */ /* 0x046fe200078e00ff */
[----:B------:R-:W-:Y:S02]  /*45b0*/  PLOP3.LUT P4, PT, P4, P0, PT, 0xf2, 0x2f ;  /* 0x00000000002f781c */ /* 0x000fe40002781e72 */
[----:B------:R-:W-:Y:S01]  /*45c0*/  R2UR UR36, R9 ;  /* 0x00000000092472ca */ /* 0x000fe200000e0000 */
[----:B------:R-:W-:Y:S01]  /*45d0*/  IMAD.MOV R3, RZ, RZ, -R9 ;  /* 0x000000ffff037224 */ /* 0x000fe200078e0a09 */
[----:B------:R-:W-:Y:S04]  /*45e0*/  SHF.R.U32.HI R0, RZ, R23, R0 ;  /* 0x00000017ff007219 */ /* 0x000fe80000011600 */
[----:B------:R-:W-:Y:S02]  /*45f0*/  R2UR UR37, R0 ;  /* 0x00000000002572ca */ /* 0x000fe400000e0000 */
[----:B------:R-:W-:Y:S03]  /*4600*/  R2UR UR9, R3 ;  /* 0x00000000030972ca */ /* 0x000fe600000e0000 */
[----:B----4-:R-:W-:Y:S08]  /*4610*/  @!P4 IADD3 R9, P0, PT, R38, 0x580, RZ ;  /* 0x000005802609c810 */ /* 0x010ff00007f1e0ff */
[----:B------:R-:W-:Y:S02]  /*4620*/  USEL UR37, UR8, UR37, !UP3 ;  /* 0x0000002508257287 */ /* 0x000fe4000d800000 */
[----:B------:R-:W-:Y:S04]  /*4630*/  UIMAD UR35, UR14, UR9, UR35 ;  /* 0x000000090e2372a4 */ /* 0x000fe8000f8e0223 */
[----:B------:R-:W-:Y:S05]  /*4640*/  IMAD R0, RZ, RZ, -UR37 ;  /* 0x80000025ff007e24 */ /* 0x000fea000f8e02ff */
[----:B------:R-:W-:Y:S01]  /*4650*/  R2UR UR8, R0 ;  /* 0x00000000000872ca */ /* 0x000fe200000e0000 */
[----:B------:R-:W-:Y:S11]  /*4660*/  @!P4 IMAD.X R0, RZ, RZ, R39, P0 ;  /* 0x000000ffff00c224 */ /* 0x000ff600000e0627 */
[----:B------:R-:W-:Y:S01]  /*4670*/  @!UPT UIADD3 URZ, UPT, UPT, URZ, URZ, URZ ;  /* 0x000000fffffff290 */ /* 0x000fe2000fffe0ff */
[----:B------:R-:W-:Y:S01]  /*4680*/  UIMAD UR36, UR7, UR8, UR36 ;  /* 0x00000008072472a4 */ /* 0x000fe2000f8e0224 */
[----:B---3--:R-:W-:Y:S11]  /*4690*/  @!P2 BRA `(.L_x_70) ;  /* 0x0000004400c0a947 */ /* 0x008ff60003800000 */
.L_x_162:
[----:B------:R-:W-:Y:S01]  /*46a0*/  @!P4 R2UR UR8, R9 ;  /* 0x000000000908c2ca */ /* 0x000fe200000e0000 */
[----:B------:R-:W-:Y:S01]  /*46b0*/  VOTEU.ALL UP2, P4 ;  /* 0x0000000000ff7886 */ /* 0x000fe20002040000 */
[----:B------:R-:W-:Y:S01]  /*46c0*/  @!P4 R2UR UR9, R0 ;  /* 0x000000000009c2ca */ /* 0x000fe200000e0000 */
[----:B------:R-:W-:Y:S01]  /*46d0*/  VOTEU.ALL UP1, P4 ;  /* 0x0000000000ff7886 */ /* 0x000fe20002020000 */
[----:B------:R-:W-:Y:S01]  /*46e0*/  @!P4 IMAD.MOV.U32 R0, RZ, RZ, 0x2000 ;  /* 0x00002000ff00c424 */ /* 0x000fe200078e00ff */
[----:B------:R-:W-:Y:S01]  /*46f0*/  @!P4 IADD3 R9, P0, PT, R38, 0x580, RZ ;  /* 0x000005802609c810 */ /* 0x000fe20007f1e0ff */
[----:B------:R-:W-:Y:S07]  /*4700*/  @!UP2 UIADD3 UR32, UPT, UPT, UR22, 0x200, URZ ;  /* 0x000002001620a890 */ /* 0x000fee000fffe0ff */
[----:B------:R-:W-:Y:S02]  /*4710*/  IMAD.U32 R10, RZ, RZ, UR8 ;  /* 0x00000008ff0a7e24 */ /* 0x000fe4000f8e00ff */
[----:B------:R-:W-:Y:S01]  /*4720*/  IMAD.U32 R11, RZ, RZ, UR9 ;  /* 0x00000009ff0b7e24 */ /* 0x000fe2000f8e00ff */
[----:B------:R-:W-:Y:S02]  /*4730*/  @!UP2 UPRMT UR9, URZ, 0x40, URZ ;  /* 0x00000040ff09a896 */ /* 0x000fe400080000ff */
[----:B------:R-:W-:Y:S02]  /*4740*/  @!P4 R2UR UR10, R10 ;  /* 0x000000000a0ac2ca */ /* 0x000fe400000e0000 */
[----:B------:R-:W-:Y:S01]  /*4750*/  @!P4 R2UR UR11, R11 ;  /* 0x000000000b0bc2ca */ /* 0x000fe200000e0000 */
[----:B------:R-:W-:Y:S11]  /*4760*/  @!UP2 UPRMT UR8, UR9, 0x5410, URZ ;  /* 0x000054100908a896 */ /* 0x000ff600080000ff */
[----:B------:R-:W-:Y:S01]  /*4770*/  @!UPT UIADD3 URZ, UPT, UPT, URZ, URZ, URZ ;  /* 0x000000fffffff290 */ /* 0x000fe2000fffe0ff */
[----:B------:R2:W-:Y:S01]  /*4780*/  @!UP1 UTMALDG.4D.IM2COL [UR32], [UR10], UR8 ;  /* 0x000000200a0093b4 */ /* 0x0005e20008058008 */
[----:B------:R3:W-:Y:S01]  /*4790*/  @!P4 SYNCS.ARRIVE.TRANS64.RED.A0TR RZ, [UR22+0x80], R0 ;  /* 0x00008000ffffc9a7 */ /* 0x0007e20008300416 */
[----:B------:R-:W-:Y:S01]  /*47a0*/  SYNCS.ARRIVE.TRANS64.RED.A1T0 RZ, [UR31], RZ ;  /* 0x000000ffffff79a7 */ /* 0x000fe2000810041f */
[----:B---3--:R-:W-:Y:S01]  /*47b0*/  @!P4 IMAD.X R0, RZ, RZ, R39, P0 ;  /* 0x000000ffff00c224 */ /* 0x008fe200000e0627 */
[----:B------:R-:W3:Y:S02]  /*47c0*/  SYNCS.PHASECHK.TRANS64.TRYWAIT P2, [UR22+0xa8], R12 ;  /* 0x0000a80cff0075a7 */ /* 0x000ee40008041116 */
[----:B--23--:R-:W-:Y:S05]  /*47d0*/  @!P2 BRA `(.L_x_71) ;  /* 0x000000440088a947 */ /* 0x00cfea0003800000 */
.L_x_164:
[----:B------:R-:W-:Y:S01]  /*47e0*/  @!P4 R2UR UR8, R0 ;  /* 0x000000000008c2ca */ /* 0x000fe200000e0000 */
[----:B------:R-:W-:Y:S01]  /*47f0*/  VOTEU.ALL UP2, P4 ;  /* 0x0000000000ff7886 */ /* 0x000fe20002040000 */
[----:B------:R-:W-:Y:S01]  /*4800*/  @!P4 R2UR UR9, R9 ;  /* 0x000000000909c2ca */ /* 0x000fe200000e0000 */
[----:B------:R-:W-:Y:S01]  /*4810*/  VOTEU.ALL UP1, P4 ;  /* 0x0000000000ff7886 */ /* 0x000fe20002020000 */
[----:B------:R-:W-:Y:S01]  /*4820*/  @!P4 IMAD.MOV.U32 R0, RZ, RZ, 0x2000 ;  /* 0x00002000ff00c424 */ /* 0x000fe200078e00ff */
[----:B------:R-:W-:Y:S01]  /*4830*/  UMOV UR27, UR35 ;  /* 0x00000023001b7c82 */ /* 0x000fe20008000000 */
[----:B------:R-:W-:Y:S01]  /*4840*/  @!UP2 UIADD3 UR26, UPT, UPT, UR34, 0x10, URZ ;  /* 0x00000010221aa890 */ /* 0x000fe2000fffe0ff */
[----:B------:R-:W-:Y:S01]  /*4850*/  @!P4 IADD3 R19, P0, PT, R38, 0x580, RZ ;  /* 0x000005802613c810 */ /* 0x000fe20007f1e0ff */
[----:B------:R-:W-:Y:S01]  /*4860*/  @!UP2 UIADD3 UR24, UPT, UPT, UR22, 0x2200, URZ ;  /* 0x000022001618a890 */ /* 0x000fe2000fffe0ff */
[----:B------:R-:W-:Y:S01]  /*4870*/  UMOV UR28, UR36 ;  /* 0x00000024001c7c82 */ /* 0x000fe20008000000 */
[----:B------:R-:W-:Y:S02]  /*4880*/  UMOV UR29, UR37 ;  /* 0x00000025001d7c82 */ /* 0x000fe40008000000 */
[----:B------:R-:W-:Y:S02]  /*4890*/  @!P4 IMAD.X R16, RZ, RZ, R39, P0 ;  /* 0x000000ffff10c224 */ /* 0x000fe400000e0627 */
        /* <DEDUP_REMOVED lines=10> */
[----:B------:R-:W3:Y:S02]  /*4940*/  SYNCS.PHASECHK.TRANS64.TRYWAIT P2, [UR22+0xb0], R12 ;  /* 0x0000b00cff0075a7 */ /* 0x000ee40008041116 */
[----:B--23--:R-:W-:Y:S05]  /*4950*/  @!P2 BRA `(.L_x_72) ;  /* 0x000000440040a947 */ /* 0x00cfea0003800000 */
.L_x_166:
[----:B------:R-:W2:Y:S01]  /*4960*/  LDC.64 R14, c[0x0][0xb10] ;  /* 0x0002c400ff0e7b82 */ /* 0x000ea20000000a00 */
[----:B------:R-:W-:Y:S01]  /*4970*/  @!P4 R2UR UR8, R16 ;  /* 0x000000001008c2ca */ /* 0x000fe200000e0000 */
[----:B------:R-:W-:Y:S01]  /*4980*/  VOTEU.ALL UP2, P4 ;  /* 0x0000000000ff7886 */ /* 0x000fe20002040000 */
[----:B------:R-:W-:Y:S01]  /*4990*/  @!P4 R2UR UR9, R19 ;  /* 0x000000001309c2ca */ /* 0x000fe200000e0000 */
[----:B------:R-:W-:Y:S01]  /*49a0*/  VOTEU.ALL UP1, P4 ;  /* 0x0000000000ff7886 */ /* 0x000fe20002020000 */
[----:B------:R-:W-:Y:S03]  /*49b0*/  @!P4 IMAD.MOV.U32 R16, RZ, RZ, 0x2000 ;  /* 0x00002000ff10c424 */ /* 0x000fe600078e00ff */
[----:B------:R-:W3:Y:S01]  /*49c0*/  LDC.64 R10, c[0x0][0xb18] ;  /* 0x0002c600ff0a7b82 */ /* 0x000ee20000000a00 */
[----:B------:R-:W-:Y:S01]  /*49d0*/  @!UP2 UIADD3 UR18, UPT, UPT, UR34, 0x20, URZ ;  /* 0x000000202212a890 */ /* 0x000fe2000fffe0ff */
[----:B------:R-:W-:Y:S01]  /*49e0*/  @P3 SHF.R.U32.HI R28, RZ, 0x10, R29 ;  /* 0x00000010ff1c3819 */ /* 0x000fe2000001161d */
[----:B------:R-:W-:Y:S01]  /*49f0*/  @!UP2 UIADD3 UR16, UPT, UPT, UR22, 0x4200, URZ ;  /* 0x000042001610a890 */ /* 0x000fe2000fffe0ff */
[----:B------:R-:W-:Y:S04]  /*4a00*/  UMOV UR19, UR35 ;  /* 0x0000002300137c82 */ /* 0x000fe80008000000 */
[----:B------:R-:W4:Y:S01]  /*4a10*/  @!P1 LDC R0, c[0x0][0xb20] ;  /* 0x0002c800ff009b82 */ /* 0x000f220000000800 */
[----:B------:R-:W-:Y:S01]  /*4a20*/  UMOV UR20, UR36 ;  /* 0x0000002400147c82 */ /* 0x000fe20008000000 */
[----:B------:R-:W-:Y:S01]  /*4a30*/  IMAD.U32 R41, RZ, RZ, UR8 ;  /* 0x00000008ff297e24 */ /* 0x000fe2000f8e00ff */
[----:B------:R-:W-:Y:S05]  /*4a40*/  UMOV UR21, UR37 ;  /* 0x0000002500157c82 */ /* 0x000fea0008000000 */
[----:B-1----:R-:W1:Y:S01]  /*4a50*/  @!P1 LDC R3, c[0x0][0xb0c] ;  /* 0x0002c300ff039b82 */ /* 0x002e620000000800 */
[----:B------:R-:W-:Y:S01]  /*4a60*/  IMAD.U32 R40, RZ, RZ, UR9 ;  /* 0x00000009ff287e24 */ /* 0x000fe2000f8e00ff */
[----:B------:R-:W-:Y:S01]  /*4a70*/  @!UP2 UPRMT UR9, URZ, 0x40, URZ ;  /* 0x00000040ff09a896 */ /* 0x000fe200080000ff */
[----:B------:R-:W-:Y:S02]  /*4a80*/  @!P4 R2UR UR11, R41 ;  /* 0x00000000290bc2ca */ /* 0x000fe400000e0000 */
[----:B------:R-:W-:Y:S01]  /*4a90*/  @P3 R2UR UR57, R28 ;  /* 0x000000001c3932ca */ /* 0x000fe200000e0000 */
[----:B------:R-:W-:Y:S01]  /*4aa0*/  @!UP2 UPRMT UR8, UR9, 0x5410, URZ ;  /* 0x000054100908a896 */ /* 0x000fe200080000ff */
[----:B------:R-:W-:Y:S11]  /*4ab0*/  @!P4 R2UR UR10, R40 ;  /* 0x00000000280ac2ca */ /* 0x000ff600000e0000 */
[----:B------:R-:W-:Y:S02]  /*4ac0*/  @!UPT UIADD3 URZ, UPT, UPT, URZ, URZ, URZ ;  /* 0x000000fffffff290 */ /* 0x000fe4000fffe0ff */
[----:B------:R1:W-:Y:S01]  /*4ad0*/  @!UP1 UTMALDG.4D.IM2COL [UR16], [UR10], UR8 ;  /* 0x000000100a0093b4 */ /* 0x0003e20008058008 */
[----:B------:R1:W-:Y:S02]  /*4ae0*/  @!P4 SYNCS.ARRIVE.TRANS64.RED.A0TR RZ, [UR22+0x90], R16 ;  /* 0x00009010ffffc9a7 */ /* 0x0003e40008300416 */
[----:B-1----:R-:W-:Y:S01]  /*4af0*/  @!P1 ISETP.NE.AND P2, PT, R3, 0x1, PT ;  /* 0x000000010300980c */ /* 0x002fe20003f45270 */
[C---:B--2---:R-:W-:Y:S01]  /*4b00*/  @!P1 IMAD.HI.U32 R14, R13.reuse, R14, RZ ;  /* 0x0000000e0d0e9227 */ /* 0x044fe200078e00ff */
[----:B---3--:R-:W-:Y:S03]  /*4b10*/  @!P1 ISETP.NE.AND P0, PT, R10, 0x1, PT ;  /* 0x000000010a00980c */ /* 0x008fe60003f05270 */
[C---:B------:R-:W-:Y:S01]  /*4b20*/  @!P1 IMAD.HI.U32 R11, R8.reuse, R11, RZ ;  /* 0x0000000b080b9227 */ /* 0x040fe200078e00ff */
[----:B------:R-:W-:Y:S04]  /*4b30*/  @!P1 SHF.R.U32.HI R14, RZ, R15, R14 ;  /* 0x0000000fff0e9219 */ /* 0x000fe8000001160e */
[----:B----4-:R-:W-:Y:S02]  /*4b40*/  @!P1 SHF.R.U32.HI R9, RZ, R0, R11 ;  /* 0x00000000ff099219 */ /* 0x010fe4000001160b */
[----:B------:R-:W-:Y:S01]  /*4b50*/  @!P1 SEL R14, R13, R14, !P2 ;  /* 0x0000000e0d0e9207 */ /* 0x000fe20005000000 */
[----:B------:R-:W-:Y:S01]  /*4b60*/  SYNCS.ARRIVE.TRANS64.RED.A1T0 RZ, [UR45], RZ ;  /* 0x000000ffffff79a7 */ /* 0x000fe2000810042d */
[----:B------:R-:W-:Y:S05]  /*4b70*/  @!P1 SEL R9, R8, R9, !P0 ;  /* 0x0000000908099207 */ /* 0x000fea0004000000 */
[----:B------:R-:W-:Y:S01]  /*4b80*/  @!P1 IMAD.IADD R0, R9, 0x1, -R14 ;  /* 0x0000000109009824 */ /* 0x000fe200078e0a0e */
[----:B------:R-:W1:Y:S01]  /*4b90*/  SYNCS.PHASECHK.TRANS64.TRYWAIT P5, [UR22+0xb8], R12 ;  /* 0x0000b80cff0075a7 */ /* 0x000e6200080a1116 */
[----:B------:R-:W-:Y:S02]  /*4ba0*/  @!P1 IMAD.IADD R9, R14, 0x1, -R9 ;  /* 0x000000010e099824 */ /* 0x000fe400078e0a09 */
[----:B------:R-:W-:Y:S02]  /*4bb0*/  @!P1 IMAD R13, R0, R3, R13 ;  /* 0x00000003000d9224 */ /* 0x000fe400078e020d */
[----:B------:R-:W-:Y:S01]  /*4bc0*/  @!P1 IMAD R8, R9, R10, R8 ;  /* 0x0000000a09089224 */ /* 0x000fe200078e0208 */
[----:B-1----:R-:W-:Y:S06]  /*4bd0*/  @!P5 BRA `(.L_x_73) ;  /* 0x0000004000b8d947 */ /* 0x002fec0003800000 */
.L_x_168:
[----:B-1----:R-:W-:Y:S01]  /*4be0*/  @!P4 IADD3 R3, P0, PT, R38, 0x580, RZ ;  /* 0x000005802603c810 */ /* 0x002fe20007f1e0ff */
[----:B------:R-:W-:Y:S01]  /*4bf0*/  VOTEU.ALL UP2, P4 ;  /* 0x0000000000ff7886 */ /* 0x000fe20002040000 */
[----:B------:R-:W-:Y:S01]  /*4c00*/  VOTEU.ALL UP1, P4 ;  /* 0x0000000000ff7886 */ /* 0x000fe20002020000 */
[----:B------:R-:W-:Y:S01]  /*4c10*/  UMOV UR11, UR35 ;  /* 0x00000023000b7c82 */ /* 0x000fe20008000000 */
[----:B------:R-:W-:Y:S01]  /*4c20*/  @!P4 R2UR UR9, R3 ;  /* 0x000000000309c2ca */ /* 0x000fe200000e0000 */
[----:B------:R-:W-:Y:S01]  /*4c30*/  @!P4 IMAD.X R0, RZ, RZ, R39, P0 ;  /* 0x000000ffff00c224 */ /* 0x000fe200000e0627 */
[----:B------:R-:W-:Y:S01]  /*4c40*/  @!UP2 UPRMT UR16, URZ, 0x40, URZ ;  /* 0x00000040ff10a896 */ /* 0x000fe200080000ff */
[----:B------:R-:W-:Y:S01]  /*4c50*/  LOP3.LUT R36, R36, 0x1, RZ, 0x3c, !PT ;  /* 0x0000000124247812 */ /* 0x000fe200078e3cff */
[----:B------:R-:W-:Y:S01]  /*4c60*/  @!UP2 UIADD3 UR10, UPT, UPT, UR34, 0x30, URZ ;  /* 0x00000030220aa890 */ /* 0x000fe2000fffe0ff */
[----:B------:R-:W-:Y:S01]  /*4c70*/  LOP3.LUT R34, R34, 0x1, RZ, 0x3c, !PT ;  /* 0x0000000122227812 */ /* 0x000fe200078e3cff */
[----:B------:R-:W-:Y:S01]  /*4c80*/  @!UP2 UPRMT UR20, UR16, 0x5410, URZ ;  /* 0x000054101014a896 */ /* 0x000fe200080000ff */
[----:B------:R-:W-:Y:S01]  /*4c90*/  @!P4 R2UR UR8, R0 ;  /* 0x000000000008c2ca */ /* 0x000fe200000e0000 */
[----:B------:R-:W-:Y:S01]  /*4ca0*/  UMOV UR12, UR36 ;  /* 0x00000024000c7c82 */ /* 0x000fe20008000000 */
[----:B------:R-:W-:Y:S01]  /*4cb0*/  UMOV UR13, UR37 ;  /* 0x00000025000d7c82 */ /* 0x000fe20008000000 */
[----:B------:R-:W-:Y:S02]  /*4cc0*/  IMAD.IADD R16, R8, 0x1, R51 ;  /* 0x0000000108107824 */ /* 0x000fe400078e0233 */
[----:B------:R-:W-:Y:S02]  /*4cd0*/  IMAD.IADD R19, R13, 0x1, R78 ;  /* 0x000000010d137824 */ /* 0x000fe400078e024e */
[----:B------:R-:W-:Y:S01]  /*4ce0*/  IMAD.U32 R10, RZ, RZ, UR9 ;  /* 0x00000009ff0a7e24 */ /* 0x000fe2000f8e00ff */
[----:B------:R-:W-:Y:S04]  /*4cf0*/  @!UP2 UIADD3 UR9, UPT, UPT, UR22, 0x98, URZ ;  /* 0x000000981609a890 */ /* 0x000fe8000fffe0ff */
[----:B------:R-:W-:Y:S01]  /*4d00*/  @!P4 R2UR UR18, R10 ;  /* 0x000000000a12c2ca */ /* 0x000fe200000e0000 */
[----:B------:R-:W-:Y:S01]  /*4d10*/  IMAD.U32 R11, RZ, RZ, UR8 ;  /* 0x00000008ff0b7e24 */ /* 0x000fe2000f8e00ff */
[----:B------:R-:W-:Y:S04]  /*4d20*/  @!UP2 UIADD3 UR8, UPT, UPT, UR22, 0x6200, URZ ;  /* 0x000062001608a890 */ /* 0x000fe8000fffe0ff */
[----:B------:R-:W-:Y:S11]  /*4d30*/  @!P4 R2UR UR19, R11 ;  /* 0x000000000b13c2ca */ /* 0x000ff600000e0000 */
[----:B------:R-:W-:Y:S02]  /*4d40*/  @!UPT UIADD3 URZ, UPT, UPT, URZ, URZ, URZ ;  /* 0x000000fffffff290 */ /* 0x000fe4000fffe0ff */
[----:B------:R2:W-:Y:S01]  /*4d50*/  @!UP1 UTMALDG.4D.IM2COL [UR8], [UR18], UR20 ;  /* 0x00000008120093b4 */ /* 0x0005e20008058014 */
[----:B------:R2:W-:Y:S01]  /*4d60*/  @!P4 SYNCS.ARRIVE.TRANS64.RED.A0TR RZ, [UR22+0x98], R33 ;  /* 0x00009821ffffc9a7 */ /* 0x0005e20008300416 */
[----:B------:R-:W-:Y:S01]  /*4d70*/  UPLOP3.LUT UP1, UPT, UPT, UPT, UPT, 0x80, 0x8 ;  /* 0x000000000008789c */ /* 0x000fe20003f2f070 */
[----:B------:R-:W-:Y:S01]  /*4d80*/  SYNCS.ARRIVE.TRANS64.RED.A1T0 RZ, [UR23], RZ ;  /* 0x000000ffffff79a7 */ /* 0x000fe20008100417 */
[----:B------:R-:W-:Y:S09]  /*4d90*/  @P3 BRA `(.L_x_74) ;  /* 0xfffffff000743947 */ /* 0x000ff2000383ffff */
[----:B------:R-:W-:-:S04]  /*4da0*/  SHF.L.U32 R3, R36, 0x1f, RZ ;  /* 0x0000001f24037819 */ /* 0x000fc800000006ff */
[----:B------:R-:W1:Y:S02]  /*4db0*/  SYNCS.PHASECHK.TRANS64.TRYWAIT P0, [UR22+0xa0], R3 ;  /* 0x0000a003ff0075a7 */ /* 0x000e640008001116 */
[----:B-1----:R-:W-:Y:S05]  /*4dc0*/  @!P0 BRA `(.L_x_75) ;  /* 0x0000004000548947 */ /* 0x002fea0003800000 */
.L_x_170:
[----:B------:R-:W3:Y:S02]  /*4dd0*/  SYNCS.PHASECHK.TRANS64.TRYWAIT P0, [UR22+0xa8], R3 ;  /* 0x0000a803ff0075a7 */ /* 0x000ee40008001116 */
[----:B---3--:R-:W-:Y:S05]  /*4de0*/  @!P0 BRA `(.L_x_76) ;  /* 0x0000004000648947 */ /* 0x008fea0003800000 */
.L_x_172:
[----:B------:R-:W3:Y:S02]  /*4df0*/  SYNCS.PHASECHK.TRANS64.TRYWAIT P0, [UR22+0xb0], R3 ;  /* 0x0000b003ff0075a7 */ /* 0x000ee40008001116 */
[----:B---3--:R-:W-:Y:S05]  /*4e00*/  @!P0 BRA `(.L_x_77) ;  /* 0x0000004000748947 */ /* 0x008fea0003800000 */
.L_x_174:
[----:B-1----:R-:W-:-:S07]  /*4e10*/  MOV R0, UR22 ;  /* 0x0000001600007c02 */ /* 0x002fce0008000f00 */
.L_x_78:
[----:B-1----:R-:W-:-:S04]  /*4e20*/  SHF.L.U32 R3, R36, 0x1f, RZ ;  /* 0x0000001f24037819 */ /* 0x002fc800000006ff */
[----:B------:R1:W3:Y:S03]  /*4e30*/  SYNCS.PHASECHK.TRANS64.TRYWAIT P0, [R0+URZ+0xb8], R3 ;  /* 0x0000b803000075a7 */ /* 0x0002e600080011ff */
[----:B---3--:R-:W-:Y:S05]  /*4e40*/  @!P0 NANOSLEEP.SYNCS 0x989680 ;  /* 0x009896800000895d */ /* 0x008fea0003900000 */
[----:B------:R-:W3:Y:S02]  /*4e50*/  @!P0 SYNCS.PHASECHK.TRANS64 P0, [R0+URZ+0xb8], R3 ;  /* 0x0000b803000085a7 */ /* 0x000ee400080010ff */
[----:B--23--:R-:W-:Y:S05]  /*4e60*/  @P0 EXIT ;  /* 0x000000000000094d */ /* 0x00cfea0003800000 */
[----:B------:R-:W-:Y:S05]  /*4e70*/  BRA `(.L_x_78) ;  /* 0xfffffffc00e87947 */ /* 0x000fea000383ffff */
.L_x_63:
[----:B------:R-:W-:-:S06]  /*4e80*/  UISETP.GE.AND UP1, UPT, UR8, 0x4, UPT ;  /* 0x000000040800788c */ /* 0x000fcc000bf26270 */
[----:B------:R-:W-:-:S13]  /*4e90*/  PLOP3.LUT P0, PT, PT, PT, UP1, 0x80, 0x8 ;  /* 0x000000000008781c */ /* 0x000fda0003f0f018 */
[----:B------:R-:W-:Y:S05]  /*4ea0*/  @!P0 EXIT ;  /* 0x000000000000894d */ /* 0x000fea0003800000 */
[----:B------:R-:W-:Y:S01]  /*4eb0*/  BAR.SYNC.DEFER_BLOCKING 0x6, 0xa0 ;  /* 0x0182800000007b1d */ /* 0x000fe20000010000 */
[C---:B------:R-:W-:Y:S01]  /*4ec0*/  IMAD.SHL.U32 R3, R88.reuse, 0x10, RZ ;  /* 0x0000001058037824 */ /* 0x040fe200078e00ff */
[C---:B------:R-:W-:Y:S01]  /*4ed0*/  LOP3.LUT R89, R88.reuse, 0x60, RZ, 0xc0, !PT ;  /* 0x0000006058597812 */ /* 0x040fe200078ec0ff */
[C---:B------:R-:W-:Y:S01]  /*4ee0*/  IMAD.SHL.U32 R2, R88.reuse, 0x2, RZ ;  /* 0x0000000258027824 */ /* 0x040fe200078e00ff */
[C---:B------:R-:W-:Y:S01]  /*4ef0*/  LOP3.LUT R0, R88.reuse, 0x2, RZ, 0xc0, !PT ;  /* 0x0000000258007812 */ /* 0x040fe200078ec0ff */
[C---:B------:R-:W-:Y:S01]  /*4f00*/  IMAD.U32 R32, R88.reuse, 0x10000, RZ ;  /* 0x0001000058207824 */ /* 0x040fe200078e00ff */
[----:B------:R-:W-:Y:S02]  /*4f10*/  UMOV UR50, 0x400 ;  /* 0x0000040000327882 */ /* 0x000fe40000000000 */
[----:B------:R-:W1:Y:S01]  /*4f20*/  LDC R83, c[0x0][0x370] ;  /* 0x0000dc00ff537b82 */ /* 0x000e620000000800 */
[----:B------:R-:W-:Y:S01]  /*4f30*/  ULEA UR50, UR45, UR50, 0x18 ;  /* 0x000000322d327291 */ /* 0x000fe2000f8ec0ff */
[----:B------:R-:W-:Y:S01]  /*4f40*/  LOP3.LUT R7, R3, 0x60, RZ, 0xc0, !PT ;  /* 0x0000006003077812 */ /* 0x000fe200078ec0ff */
[----:B------:R-:W-:Y:S01]  /*4f50*/  IMAD.MOV.U32 R86, RZ, RZ, 0x1 ;  /* 0x00000001ff567424 */ /* 0x000fe200078e00ff */
[----:B------:R-:W-:Y:S01]  /*4f60*/  LOP3.LUT R88, R88, 0x4, RZ, 0xc0, !PT ;  /* 0x0000000458587812 */ /* 0x000fe200078ec0ff */
[----:B------:R-:W-:Y:S01]  /*4f70*/  UIADD3 UR4, UPT, UPT, UR50, 0x200, URZ ;  /* 0x0000020032047890 */ /* 0x000fe2000fffe0ff */
[----:B------:R-:W-:Y:S01]  /*4f80*/  LOP3.LUT R2, R7, 0xc, R2, 0xf8, !PT ;  /* 0x0000000c07027812 */ /* 0x000fe200078ef802 */
[----:B------:R-:W-:Y:S01]  /*4f90*/  IMAD.MOV.U32 R30, RZ, RZ, RZ ;  /* 0x000000ffff1e7224 */ /* 0x000fe200078e00ff */
[----:B------:R-:W2:Y:S01]  /*4fa0*/  LDC R28, c[0x0][0xb0c] ;  /* 0x0002c300ff1c7b82 */ /* 0x000ea20000000800 */
[----:B------:R-:W-:-:S02]  /*4fb0*/  CS2R R84, SRZ ;  /* 0x0000000000547805 */ /* 0x000fc4000001ff00 */
[----:B------:R-:W-:Y:S01]  /*4fc0*/  LOP3.LUT R2, R2, 0x790, R3, 0xf8, !PT ;  /* 0x0000079002027812 */ /* 0x000fe200078ef803 */
[----:B------:R-:W-:Y:S01]  /*4fd0*/  IMAD.U32 R81, RZ, RZ, UR4 ;  /* 0x00000004ff517e24 */ /* 0x000fe2000f8e00ff */
[----:B------:R-:W-:Y:S01]  /*4fe0*/  LOP3.LUT R32, R32, 0x600000, RZ, 0xc0, !PT ;  /* 0x0060000020207812 */ /* 0x000fe200078ec0ff */
[----:B------:R-:W4:Y:S02]  /*4ff0*/  LDCU.64 UR54, c[0x0][0x348] ;  /* 0x00006900ff3677ac */ /* 0x000f240008000a00 */
[----:B------:R-:W-:Y:S01]  /*5000*/  IMAD R87, R2, 0x4, R81 ;  /* 0x0000000402577824 */ /* 0x000fe200078e0251 */
[----:B------:R-:W1:Y:S01]  /*5010*/  LDC R80, c[0x0][0xb20] ;  /* 0x0002c800ff507b82 */ /* 0x000e620000000800 */
[----:B------:R-:W3:Y:S01]  /*5020*/  LDS R4, [UR50+0x120] ;  /* 0x00012032ff047984 */ /* 0x000ee20008000800 */
[----:B------:R-:W1:Y:S01]  /*5030*/  LDCU.64 UR36, c[0x0][0x888] ;  /* 0x00011100ff2477ac */ /* 0x000e620008000a00 */
[--C-:B------:R-:W-:Y:S02]  /*5040*/  IMAD R93, R0, -0x10, R87.reuse ;  /* 0xfffffff0005d7824 */ /* 0x100fe400078e0257 */
[----:B------:R-:W-:Y:S01]  /*5050*/  IMAD R91, R88, -0x10, R87 ;  /* 0xfffffff0585b7824 */ /* 0x000fe200078e0257 */
[----:B------:R-:W1:Y:S02]  /*5060*/  LDCU.64 UR38, c[0x0][0x890] ;  /* 0x00011200ff2677ac */ /* 0x000e640008000a00 */
[----:B------:R-:W1:Y:S01]  /*5070*/  LDC R27, c[0x0][0xb30] ;  /* 0x0002cc00ff1b7b82 */ /* 0x000e620000000800 */
[----:B------:R-:W1:Y:S01]  /*5080*/  LDCU.64 UR46, c[0x0][0xa90] ;  /* 0x00015200ff2e77ac */ /* 0x000e620008000a00 */
[----:B------:R-:W-:Y:S01]  /*5090*/  UMOV UR52, URZ ;  /* 0x000000ff00347c82 */ /* 0x000fe20008000000 */
[----:B------:R-:W-:-:S05]  /*50a0*/  UMOV UR56, URZ ;  /* 0x000000ff00387c82 */ /* 0x000fca0008000000 */
[----:B------:R-:W1:Y:S08]  /*50b0*/  LDC.64 R72, c[0x0][0xb10] ;  /* 0x0002c400ff487b82 */ /* 0x000e700000000a00 */
[----:B------:R-:W1:Y:S08]  /*50c0*/  LDC.64 R24, c[0x0][0xb18] ;  /* 0x0002c600ff187b82 */ /* 0x000e700000000a00 */
[----:B------:R-:W1:Y:S08]  /*50d0*/  LDC.64 R22, c[0x0][0xb28] ;  /* 0x0002ca00ff167b82 */ /* 0x000e700000000a00 */
[----:B------:R-:W1:Y:S01]  /*50e0*/  LDC.64 R70, c[0x0][0x8b0] ;  /* 0x00022c00ff467b82 */ /* 0x000e620000000a00 */
[C---:B---3--:R-:W-:Y:S01]  /*50f0*/  VIADD R5, R4.reuse, 0x40 ;  /* 0x0000004004057836 */ /* 0x048fe20000000000 */
[----:B------:R-:W-:-:S04]  /*5100*/  LOP3.LUT R4, R4, 0xffff, RZ, 0xc0, !PT ;  /* 0x0000ffff04047812 */ /* 0x000fc800078ec0ff */
[----:B------:R-:W-:Y:S02]  /*5110*/  LOP3.LUT R5, R5, 0xffff, RZ, 0xc0, !PT ;  /* 0x0000ffff05057812 */ /* 0x000fe400078ec0ff */
[----:B------:R-:W3:Y:S03]  /*5120*/  LDC.64 R68, c[0x0][0x8a8] ;  /* 0x00022a00ff447b82 */ /* 0x000ee60000000a00 */
[----:B------:R1:W-:Y:S05]  /*5130*/  STL.64 [R1], R4 ;  /* 0x0000000401007387 */ /* 0x0003ea0000100a00 */
[----:B------:R-:W1:Y:S08]  /*5140*/  LDC.64 R76, c[0x0][0xa80] ;  /* 0x0002a000ff4c7b82 */ /* 0x000e700000000a00 */
[----:B------:R-:W1:Y:S08]  /*5150*/  LDC.64 R74, c[0x0][0xa88] ;  /* 0x0002a200ff4a7b82 */ /* 0x000e700000000a00 */
[----:B--2-4-:R-:W1:Y:S02]  /*5160*/  LDC R82, c[0x0][0x374] ;  /* 0x0000dd00ff527b82 */ /* 0x014e640000000800 */
.L_x_122:
[----:B--2---:R-:W-:Y:S04]  /*5170*/  SHF.L.U32 R3, R84, 0x1f, RZ ;  /* 0x0000001f54037819 */ /* 0x004fe800000006ff */
[----:B------:R-:W2:Y:S02]  /*5180*/  SYNCS.PHASECHK.TRANS64.TRYWAIT P0, [UR50+0xd0], R3 ;  /* 0x0000d003ff0075a7 */ /* 0x000ea40008001132 */
[----:B--23--:R-:W-:Y:S05]  /*5190*/  @!P0 BRA `(.L_x_79) ;  /* 0x0000003c00a88947 */ /* 0x00cfea0003800000 */
.L_x_176:
[----:B------:R-:W4:Y:S01]  /*51a0*/  LDC.64 R12, c[0x0][0xb10] ;  /* 0x0002c400ff0c7b82 */ /* 0x000f220000000a00 */
[----:B------:R-:W3:Y:S01]  /*51b0*/  LDS.128 R36, [UR50+0x110] ;  /* 0x00011032ff247984 */ /* 0x000ee20008000c00 */
[----:B------:R-:W-:Y:S01]  /*51c0*/  UIADD3 UR4, UPT, UPT, UR50, 0xd8, URZ ;  /* 0x000000d832047890 */ /* 0x000fe2000fffe0ff */
[----:B--2---:R-:W-:Y:S01]  /*51d0*/  IMAD R0, R30, 0x4, R1 ;  /* 0x000000041e007824 */ /* 0x004fe200078e0201 */
[----:B-1----:R-:W-:Y:S04]  /*51e0*/  ISETP.NE.AND P1, PT, R27, 0x1, PT ;  /* 0x000000011b00780c */ /* 0x002fe80003f25270 */
[----:B------:R-:W1:Y:S01]  /*51f0*/  LDC.64 R10, c[0x0][0xb18] ;  /* 0x0002c600ff0a7b82 */ /* 0x000e620000000a00 */
[----:B------:R-:W-:Y:S01]  /*5200*/  UPRMT UR4, URZ, 0x654, UR4 ;  /* 0x00000654ff047896 */ /* 0x000fe20008000004 */
[----:B------:R-:W-:Y:S01]  /*5210*/  ISETP.GE.AND P0, PT, R26, 0x1, PT ;  /* 0x000000011a00780c */ /* 0x000fe20003f06270 */
[----:B------:R-:W-:Y:S01]  /*5220*/  @!PT LDS RZ, [RZ] ;  /* 0x00000000fffff984 */ /* 0x000fe20000000800 */
[----:B------:R-:W-:Y:S01]  /*5230*/  @!PT LDS RZ, [RZ] ;  /* 0x00000000fffff984 */ /* 0x000fe20000000800 */
[----:B------:R-:W-:Y:S01]  /*5240*/  @!PT LDS RZ, [RZ] ;  /* 0x00000000fffff984 */ /* 0x000fe20000000800 */
[----:B------:R-:W-:Y:S01]  /*5250*/  @!PT LDS RZ, [RZ] ;  /* 0x00000000fffff984 */ /* 0x000fe20000000800 */
[----:B------:R2:W-:Y:S06]  /*5260*/  MEMBAR.ALL.CTA ;  /* 0x0000000000007992 */ /* 0x0005ec0000008000 */
[----:B--2---:R-:W2:Y:S01]  /*5270*/  FENCE.VIEW.ASYNC.S ;  /* 0x00000000000073c6 */ /* 0x004ea20000000000 */
[----:B------:R-:W1:Y:S08]  /*5280*/  @!P1 LDC R14, c[0x0][0xb20] ;  /* 0x0002c800ff0e9b82 */ /* 0x000e700000000800 */
[----:B------:R-:W1:Y:S01]  /*5290*/  @!P1 LDC R9, c[0x0][0xb0c] ;  /* 0x0002c300ff099b82 */ /* 0x000e620000000800 */
[----:B--2---:R-:W-:Y:S01]  /*52a0*/  SYNCS.ARRIVE.TRANS64.RED.A1T0 RZ, [UR4], RZ ;  /* 0x000000ffffff79a7 */ /* 0x004fe20008100404 */
[----:B------:R2:W5:Y:S01]  /*52b0*/  LDL R17, [R0] ;  /* 0x0000000000117983 */ /* 0x0005620000100800 */
[----:B---3--:R-:W-:Y:S04]  /*52c0*/  LOP3.LUT P4, RZ, R38, 0x1, RZ, 0xc0, !PT ;  /* 0x0000000126ff7812 */ /* 0x008fe8000788c0ff */
[----:B------:R-:W-:Y:S09]  /*52d0*/  P2R R92, PR, RZ, 0x10 ;  /* 0x00000010ff5c7803 */ /* 0x000ff20000000000 */
[----:B------:R-:W-:Y:S02]  /*52e0*/  @P4 MOV R31, R36 ;  /* 0x00000024001f4202 */ /* 0x000fe40000000f00 */
[----:B------:R-:W-:Y:S01]  /*52f0*/  @P4 LOP3.LUT R29, R37, 0xffff, RZ, 0xc0, !PT ;  /* 0x0000ffff251d4812 */ /* 0x000fe200078ec0ff */
[----:B--2-4-:R-:W-:Y:S06]  /*5300*/  @!P0 BRA `(.L_x_80) ;  /* 0x0000000000a48947 */ /* 0x014fec0003800000 */
[----:B------:R-:W-:Y:S01]  /*5310*/  IMAD.HI.U32 R21, R82, R25, RZ ;  /* 0x0000001952157227 */ /* 0x000fe200078e00ff */
[----:B------:R-:W-:Y:S02]  /*5320*/  ISETP.NE.AND P0, PT, R24, 0x1, PT ;  /* 0x000000011800780c */ /* 0x000fe40003f05270 */
[----:B------:R-:W-:Y:S01]  /*5330*/  ISETP.NE.AND P2, PT, R26, 0x1, PT ;  /* 0x000000011a00780c */ /* 0x000fe20003f45270 */
[----:B------:R-:W-:Y:S01]  /*5340*/  IMAD.HI.U32 R18, R83, R72, RZ ;  /* 0x0000004853127227 */ /* 0x000fe200078e00ff */
[----:B------:R-:W-:Y:S02]  /*5350*/  SHF.R.U32.HI R21, RZ, R80, R21 ;  /* 0x00000050ff157219 */ /* 0x000fe40000011615 */
[----:B------:R-:W-:Y:S01]  /*5360*/  ISETP.NE.AND P3, PT, R28, 0x1, PT ;  /* 0x000000011c00780c */ /* 0x000fe20003f65270 */
[----:B------:R-:W-:Y:S01]  /*5370*/  IMAD.HI.U32 R34, R31, R72, RZ ;  /* 0x000000481f227227 */ /* 0x000fe200078e00ff */
[----:B------:R-:W-:Y:S02]  /*5380*/  SHF.R.U32.HI R18, RZ, R73, R18 ;  /* 0x00000049ff127219 */ /* 0x000fe40000011612 */
[----:B------:R-:W-:Y:S01]  /*5390*/  SEL R3, R82, R21, !P0 ;  /* 0x0000001552037207 */ /* 0x000fe20004000000 */
[----:B------:R-:W-:Y:S01]  /*53a0*/  IMAD.HI.U32 R21, R29, R25, RZ ;  /* 0x000000191d157227 */ /* 0x000fe200078e00ff */
[----:B------:R-:W-:Y:S02]  /*53b0*/  SEL R7, R83, R18, !P3 ;  /* 0x0000001253077207 */ /* 0x000fe40005800000 */
[----:B------:R-:W-:Y:S01]  /*53c0*/  SHF.R.U32.HI R34, RZ, R73, R34 ;  /* 0x00000049ff227219 */ /* 0x000fe20000011622 */
[-C--:B------:R-:W-:Y:S04]  /*53d0*/  IMAD.HI.U32 R18, R3, R22.reuse, RZ ;  /* 0x0000001603127227 */ /* 0x080fe800078e00ff */
[----:B------:R-:W-:Y:S01]  /*53e0*/  IMAD.HI.U32 R20, R7, R22, RZ ;  /* 0x0000001607147227 */ /* 0x000fe200078e00ff */
[-C--:B------:R-:W-:Y:S02]  /*53f0*/  @P2 SHF.R.U32.HI R3, RZ, R23.reuse, R18 ;  /* 0x00000017ff032219 */ /* 0x080fe40000011612 */
[----:B------:R-:W-:Y:S02]  /*5400*/  SHF.R.U32.HI R18, RZ, R80, R21 ;  /* 0x00000050ff127219 */ /* 0x000fe40000011615 */
[----:B------:R-:W-:Y:S01]  /*5410*/  @P2 SHF.R.U32.HI R7, RZ, R23, R20 ;  /* 0x00000017ff072219 */ /* 0x000fe20000011614 */
[C---:B------:R-:W-:Y:S01]  /*5420*/  IMAD R2, R26.reuse, R3, RZ ;  /* 0x000000031a027224 */ /* 0x040fe200078e02ff */
[----:B------:R-:W-:Y:S02]  /*5430*/  SEL R5, R29, R18, !P0 ;  /* 0x000000121d057207 */ /* 0x000fe40004000000 */
[----:B------:R-:W-:Y:S01]  /*5440*/  SEL R3, R31, R34, !P3 ;  /* 0x000000221f037207 */ /* 0x000fe20005800000 */
[----:B------:R-:W-:Y:S01]  /*5450*/  IMAD R4, R26, R7, RZ ;  /* 0x000000071a047224 */ /* 0x000fe200078e02ff */
[C---:B------:R-:W-:Y:S01]  /*5460*/  ISETP.GE.AND P0, PT, R5.reuse, R2, PT ;  /* 0x000000020500720c */ /* 0x040fe20003f06270 */
[----:B------:R-:W-:Y:S03]  /*5470*/  IMAD.HI.U32 R6, R5, R22, RZ ;  /* 0x0000001605067227 */ /* 0x000fe600078e00ff */
[----:B------:R-:W-:Y:S01]  /*5480*/  ISETP.GE.OR P0, PT, R3, R4, P0 ;  /* 0x000000040300720c */ /* 0x000fe20000706670 */
[----:B------:R-:W-:Y:S01]  /*5490*/  IMAD.MOV R4, RZ, RZ, -R3 ;  /* 0x000000ffff047224 */ /* 0x000fe200078e0a03 */
[-C--:B------:R-:W-:Y:S03]  /*54a0*/  SHF.R.U32.HI R6, RZ, R23.reuse, R6 ;  /* 0x00000017ff067219 */ /* 0x080fe60000011606 */
[----:B------:R-:W-:Y:S01]  /*54b0*/  IMAD R31, R28, R4, R31 ;  /* 0x000000041c1f7224 */ /* 0x000fe200078e021f */
[----:B------:R-:W-:Y:S05]  /*54c0*/  SEL R15, R5, R6, !P2 ;  /* 0x00000006050f7207 */ /* 0x000fea0005000000 */
[----:B------:R-:W-:Y:S02]  /*54d0*/  IMAD.MOV R6, RZ, RZ, -R15 ;  /* 0x000000ffff067224 */ /* 0x000fe400078e0a0f */
[C---:B------:R-:W-:Y:S04]  /*54e0*/  @!P0 IMAD.HI.U32 R2, R3.reuse, R22, RZ ;  /* 0x0000001603028227 */ /* 0x040fe800078e00ff */
[----:B------:R-:W-:Y:S01]  /*54f0*/  IMAD R6, R26, R6, R5 ;  /* 0x000000061a067224 */ /* 0x000fe200078e0205 */
[----:B------:R-:W-:Y:S04]  /*5500*/  @!P0 SHF.R.U32.HI R2, RZ, R23, R2 ;  /* 0x00000017ff028219 */ /* 0x000fe80000011602 */
[----:B------:R-:W-:Y:S02]  /*5510*/  @!P0 SEL R0, R3, R2, !P2 ;  /* 0x0000000203008207 */ /* 0x000fe40005000000 */
[----:B------:R-:W-:Y:S02]  /*5520*/  IADD3 R2, PT, PT, -R5, RZ, RZ ;  /* 0x000000ff05027210 */ /* 0x000fe40007ffe1ff */
[----:B------:R-:W-:Y:S01]  /*5530*/  @!P0 IADD3 R8, PT, PT, R15, -R0, RZ ;  /* 0x800000000f088210 */ /* 0x000fe20007ffe0ff */
[----:B------:R-:W-:Y:S02]  /*5540*/  @!P0 IMAD R0, R7, R6, R0 ;  /* 0x0000000607008224 */ /* 0x000fe400078e0200 */
[----:B------:R-:W-:Y:S02]  /*5550*/  IMAD R29, R24, R2, R29 ;  /* 0x00000002181d7224 */ /* 0x000fe400078e021d */
[----:B------:R-:W-:Y:S02]  /*5560*/  @!P0 IMAD R5, R8, R26, R3 ;  /* 0x0000001a08058224 */ /* 0x000fe400078e0203 */
[----:B------:R-:W-:Y:S04]  /*5570*/  @!P0 IMAD.MOV.U32 R3, RZ, RZ, R0 ;  /* 0x000000ffff038224 */ /* 0x000fe800078e0000 */
[----:B------:R-:W-:Y:S02]  /*5580*/  IMAD R31, R3, R28, R31 ;  /* 0x0000001c031f7224 */ /* 0x000fe400078e021f */
[----:B------:R-:W-:Y:S07]  /*5590*/  IMAD R29, R5, R24, R29 ;  /* 0x00000018051d7224 */ /* 0x000fee00078e021d */
.L_x_80:
[----:B-1----:R-:W-:Y:S01]  /*55a0*/  @!P1 ISETP.NE.AND P0, PT, R10, 0x1, PT ;  /* 0x000000010a00980c */ /* 0x002fe20003f05270 */
[----:B------:R-:W-:Y:S01]  /*55b0*/  @!P1 IMAD.HI.U32 R3, R29, R11, RZ ;  /* 0x0000000b1d039227 */ /* 0x000fe200078e00ff */
[----:B------:R-:W-:Y:S01]  /*55c0*/  R2UR UR41, R16 ;  /* 0x00000000102972ca */ /* 0x000fe200000e0000 */
[----:B------:R-:W-:Y:S01]  /*55d0*/  BSSY.RECONVERGENT B6, `(.L_x_81) ;  /* 0x000002f000067945 */ /* 0x000fe20003800200 */
[----:B------:R-:W-:Y:S01]  /*55e0*/  @!P1 ISETP.NE.AND P2, PT, R9, 0x1, PT ;  /* 0x000000010900980c */ /* 0x000fe20003f45270 */
[----:B------:R-:W-:Y:S01]  /*55f0*/  @!P1 IMAD.HI.U32 R0, R31, R12, RZ ;  /* 0x0000000c1f009227 */ /* 0x000fe200078e00ff */
[----:B------:R-:W-:Y:S02]  /*5600*/  @!P1 SHF.R.U32.HI R2, RZ, R14, R3 ;  /* 0x0000000eff029219 */ /* 0x000fe40000011603 */
[----:B------:R-:W-:Y:S02]  /*5610*/  @P4 SHF.R.U32.HI R36, RZ, 0x10, R37 ;  /* 0x00000010ff244819 */ /* 0x000fe40000011625 */
[----:B------:R-:W-:Y:S02]  /*5620*/  @!P1 SEL R2, R29, R2, !P0 ;  /* 0x000000021d029207 */ /* 0x000fe40004000000 */
[----:B------:R-:W-:Y:S02]  /*5630*/  @!P1 SHF.R.U32.HI R0, RZ, R13, R0 ;  /* 0x0000000dff009219 */ /* 0x000fe40000011600 */
[----:B------:R-:W-:Y:S01]  /*5640*/  LOP3.LUT P0, RZ, R81, 0x1b0, RZ, 0xc0, !PT ;  /* 0x000001b051ff7812 */ /* 0x000fe2000780c0ff */
[----:B------:R-:W-:Y:S01]  /*5650*/  USHF.L.U32 UR41, UR41, 0x6, URZ ;  /* 0x0000000629297899 */ /* 0x000fe200080006ff */
[----:B------:R-:W-:Y:S02]  /*5660*/  @!P1 SEL R3, R31, R0, !P2 ;  /* 0x000000001f039207 */ /* 0x000fe40005000000 */
[----:B------:R-:W-:Y:S03]  /*5670*/  @P4 R2UR UR51, R36 ;  /* 0x00000000243342ca */ /* 0x000fe600000e0000 */
[----:B------:R-:W-:Y:S02]  /*5680*/  @!P1 IMAD.IADD R0, R2, 0x1, -R3 ;  /* 0x0000000102009824 */ /* 0x000fe400078e0a03 */
[----:B------:R-:W-:Y:S02]  /*5690*/  @!P1 IMAD.IADD R2, R3, 0x1, -R2 ;  /* 0x0000000103029824 */ /* 0x000fe400078e0a02 */
[----:B------:R-:W-:Y:S02]  /*56a0*/  @!P1 IMAD R31, R0, R9, R31 ;  /* 0x00000009001f9224 */ /* 0x000fe400078e021f */
[----:B------:R-:W-:Y:S01]  /*56b0*/  @!P1 IMAD R29, R2, R10, R29 ;  /* 0x0000000a021d9224 */ /* 0x000fe200078e021d */
[----:B------:R-:W-:Y:S06]  /*56c0*/  @!P0 BRA `(.L_x_82) ;  /* 0x00000000007c8947 */ /* 0x000fec0003800000 */
[----:B------:R-:W1:Y:S01]  /*56d0*/  LDCU.64 UR8, c[0x4][0x80] ;  /* 0x01001000ff0877ac */ /* 0x000e620008000a00 */
[----:B------:R-:W-:Y:S01]  /*56e0*/  MOV R2, 0x0 ;  /* 0x0000000000027802 */ /* 0x000fe20000000f00 */
[----:B------:R-:W-:Y:S02]  /*56f0*/  HFMA2 R12, -RZ, RZ, 0, 5.9604644775390625e-08 ;  /* 0x00000001ff0c7431 */ /* 0x000fe400000001ff */
[----:B------:R-:W-:Y:S01]  /*5700*/  IMAD.MOV.U32 R8, RZ, RZ, 0x70 ;  /* 0x00000070ff087424 */ /* 0x000fe200078e00ff */
[----:B------:R2:W3:Y:S01]  /*5710*/  LDC.64 R14, c[0x4][R2] ;  /* 0x01000000020e7b82 */ /* 0x0004e20000000a00 */
[----:B------:R-:W4:Y:S01]  /*5720*/  LDCU.64 UR6, c[0x4][0x88] ;  /* 0x01001100ff0677ac */ /* 0x000f220008000a00 */
[----:B------:R-:W-:Y:S01]  /*5730*/  IMAD.MOV.U32 R13, RZ, RZ, RZ ;  /* 0x000000ffff0d7224 */ /* 0x000fe200078e00ff */
[----:B------:R-:W2:Y:S01]  /*5740*/  LDCU.64 UR4, c[0x4][0x8] ;  /* 0x01000100ff0477ac */ /* 0x000ea20008000a00 */
[----:B-1----:R-:W-:Y:S01]  /*5750*/  MOV R5, UR9 ;  /* 0x0000000900057c02 */ /* 0x002fe20008000f00 */
[----:B------:R-:W-:Y:S01]  /*5760*/  IMAD.U32 R4, RZ, RZ, UR8 ;  /* 0x00000008ff047e24 */ /* 0x000fe2000f8e00ff */
[----:B----4-:R-:W-:Y:S01]  /*5770*/  MOV R7, UR7 ;  /* 0x0000000700077c02 */ /* 0x010fe20008000f00 */
[----:B------:R-:W-:Y:S01]  /*5780*/  IMAD.U32 R6, RZ, RZ, UR6 ;  /* 0x00000006ff067e24 */ /* 0x000fe2000f8e00ff */
[----:B--2---:R-:W-:Y:S01]  /*5790*/  MOV R11, UR5 ;  /* 0x00000005000b7c02 */ /* 0x004fe20008000f00 */
[----:B------:R-:W-:Y:S02]  /*57a0*/  IMAD.U32 R10, RZ, RZ, UR4 ;  /* 0x00000004ff0a7e24 */ /* 0x000fe4000f8e00ff */
[----:B------:R-:W-:Y:S07]  /*57b0*/  LEPC R20, `(.L_x_83) ;  /* 0x000000001014794e */ /* 0x000fee0000000000 */
[----:B---3-5:R-:W-:Y:S05]  /*57c0*/  CALL.ABS.NOINC R14 ;  /* 0x000000000e007343 */ /* 0x028fea0003c00000 */
.L_x_83:
[----:B------:R-:W1:Y:S01]  /*57d0*/  LDCU.64 UR8, c[0x4][0x80] ;  /* 0x01001000ff0877ac */ /* 0x000e620008000a00 */
[----:B------:R-:W2:Y:S01]  /*57e0*/  LDC.64 R2, c[0x4][R2] ;  /* 0x0100000002027b82 */ /* 0x000ea20000000a00 */
[----:B------:R-:W-:Y:S02]  /*57f0*/  HFMA2 R12, -RZ, RZ, 0, 5.9604644775390625e-08 ;  /* 0x00000001ff0c7431 */ /* 0x000fe400000001ff */
[----:B------:R-:W-:Y:S02]  /*5800*/  IMAD.MOV.U32 R8, RZ, RZ, 0x70 ;  /* 0x00000070ff087424 */ /* 0x000fe400078e00ff */
[----:B------:R-:W-:Y:S01]  /*5810*/  IMAD.MOV.U32 R13, RZ, RZ, RZ ;  /* 0x000000ffff0d7224 */ /* 0x000fe200078e00ff */
[----:B------:R-:W3:Y:S01]  /*5820*/  LDCU.64 UR6, c[0x4][0x88] ;  /* 0x01001100ff0677ac */ /* 0x000ee20008000a00 */
[----:B------:R-:W4:Y:S01]  /*5830*/  LDCU.64 UR4, c[0x4][0x8] ;  /* 0x01000100ff0477ac */ /* 0x000f220008000a00 */
[----:B-1----:R-:W-:Y:S02]  /*5840*/  MOV R4, UR8 ;  /* 0x0000000800047c02 */ /* 0x002fe40008000f00 */
[----:B------:R-:W-:Y:S02]  /*5850*/  MOV R5, UR9 ;  /* 0x0000000900057c02 */ /* 0x000fe40008000f00 */
[----:B---3--:R-:W-:Y:S01]  /*5860*/  MOV R7, UR7 ;  /* 0x0000000700077c02 */ /* 0x008fe20008000f00 */
[----:B------:R-:W-:Y:S01]  /*5870*/  IMAD.U32 R6, RZ, RZ, UR6 ;  /* 0x00000006ff067e24 */ /* 0x000fe2000f8e00ff */
[----:B----4-:R-:W-:Y:S01]  /*5880*/  MOV R11, UR5 ;  /* 0x00000005000b7c02 */ /* 0x010fe20008000f00 */
[----:B------:R-:W-:Y:S02]  /*5890*/  IMAD.U32 R10, RZ, RZ, UR4 ;  /* 0x00000004ff0a7e24 */ /* 0x000fe4000f8e00ff */
[----:B------:R-:W-:Y:S07]  /*58a0*/  LEPC R20, `(.L_x_82) ;  /* 0x000000001014794e */ /* 0x000fee0000000000 */
[----:B--2---:R-:W-:Y:S05]  /*58b0*/  CALL.ABS.NOINC R2 ;  /* 0x0000000002007343 */ /* 0x004fea0003c00000 */
.L_x_82:
[----:B------:R-:W-:Y:S05]  /*58c0*/  BSYNC.RECONVERGENT B6 ;  /* 0x0000000000067941 */ /* 0x000fea0003800200 */
.L_x_81:
[----:B------:R-:W-:Y:S01]  /*58d0*/  ISETP.NE.U32.AND P4, PT, R70, RZ, PT ;  /* 0x000000ff4600720c */ /* 0x000fe20003f85070 */
[----:B------:R-:W-:Y:S01]  /*58e0*/  UISETP.NE.AND UP2, UPT, UR53, URZ, UPT ;  /* 0x000000ff3500728c */ /* 0x000fe2000bf45270 */
[----:B------:R-:W-:Y:S01]  /*58f0*/  ISETP.NE.U32.AND P2, PT, RZ, UR36, PT ;  /* 0x00000024ff007c0c */ /* 0x000fe2000bf45070 */
[----:B------:R-:W-:Y:S01]  /*5900*/  UISETP.NE.U32.AND UP1, UPT, UR38, URZ, UPT ;  /* 0x000000ff2600728c */ /* 0x000fe2000bf25070 */
[----:B------:R-:W-:Y:S01]  /*5910*/  ISETP.NE.AND.EX P4, PT, R71, RZ, PT, P4 ;  /* 0x000000ff4700720c */ /* 0x000fe20003f85340 */
[----:B------:R-:W-:Y:S01]  /*5920*/  UPLOP3.LUT UP0, UPT, UPT, UPT, UPT, 0x40, 0x4 ;  /* 0x000000000004789c */ /* 0x000fe20003f0e870 */
[----:B------:R-:W-:Y:S01]  /*5930*/  ISETP.NE.AND.EX P2, PT, RZ, UR37, PT, P2 ;  /* 0x00000025ff007c0c */ /* 0x000fe2000bf45320 */
[----:B------:R-:W-:Y:S01]  /*5940*/  UISETP.NE.AND.EX UP1, UPT, UR39, URZ, UPT, UP1 ;  /* 0x000000ff2700728c */ /* 0x000fe2000bf25310 */
[----:B------:R-:W-:Y:S04]  /*5950*/  PLOP3.LUT P1, PT, PT, PT, UP2, 0x80, 0x8 ;  /* 0x000000000008781c */ /* 0x000fe80003f2f028 */
[----:B------:R-:W-:Y:S06]  /*5960*/  @UP2 UPLOP3.LUT UP0, UPT, UPT, UPT, UP1, 0x80, 0x8 ;  /* 0x000000000008289c */ /* 0x000fec0003f0f010 */
[----:B------:R-:W-:Y:S01]  /*5970*/  PLOP3.LUT P0, PT, PT, PT, UP0, 0x80, 0x8 ;  /* 0x000000000008781c */ /* 0x000fe20003f0f008 */
[----:B------:R-:W-:Y:S01]  /*5980*/  @!UPT UIADD3 URZ, UPT, UPT, URZ, URZ, URZ ;  /* 0x000000fffffff290 */ /* 0x000fe2000fffe0ff */
[----:B------:R-:W-:Y:S11]  /*5990*/  BRA.U !UP1, `(.L_x_84) ;  /* 0x0000000109387547 */ /* 0x000ff6000b800000 */
[----:B------:R-:W-:Y:S01]  /*59a0*/  UISETP.NE.U32.AND UP0, UPT, UR36, URZ, UPT ;  /* 0x000000ff2400728c */ /* 0x000fe2000bf05070 */
[----:B------:R-:W-:Y:S02]  /*59b0*/  HFMA2 R0, -RZ, RZ, 0, 5.9604644775390625e-08 ;  /* 0x00000001ff007431 */ /* 0x000fe400000001ff */
[----:B------:R-:W-:Y:S01]  /*59c0*/  IMAD.MOV.U32 R79, RZ, RZ, 0x1 ;  /* 0x00000001ff4f7424 */ /* 0x000fe200078e00ff */
[----:B------:R-:W-:Y:S06]  /*59d0*/  UISETP.NE.AND.EX UP0, UPT, UR37, URZ, UPT, UP0 ;  /* 0x000000ff2500728c */ /* 0x000fec000bf05300 */
[----:B------:R-:W-:Y:S05]  /*59e0*/  PLOP3.LUT P3, PT, PT, PT, UP0, 0x80, 0x8 ;  /* 0x000000000008781c */ /* 0x000fea0003f6f008 */
[----:B------:R-:W1:Y:S01]  /*59f0*/  @UP0 LDCU.64 UR6, c[0x0][0x888] ;  /* 0x00011100ff0607ac */ /* 0x000e620008000a00 */
[----:B------:R-:W-:Y:S07]  /*5a00*/  @UP0 UIMAD UR4, UR57, UR38, URZ ;  /* 0x00000026390402a4 */ /* 0x000fee000f8e02ff */
[----:B------:R-:W-:Y:S01]  /*5a10*/  @!P3 PRMT R79, R0, 0x7610, R79 ;  /* 0x00007610004fb816 */ /* 0x000fe2000000004f */
[----:B-1----:R-:W-:Y:S03]  /*5a20*/  @UP0 UIMAD.WIDE UR6, UR4, 0x4, UR6 ;  /* 0x00000004040608a5 */ /* 0x002fe6000f8e0206 */
[----:B------:R-:W1:Y:S03]  /*5a30*/  @!UP0 LDCU UR4, c[0x0][0x880] ;  /* 0x00011000ff0487ac */ /* 0x000e660008000800 */
[----:B------:R-:W-:Y:S01]  /*5a40*/  IMAD.U32 R2, RZ, RZ, UR6 ;  /* 0x00000006ff027e24 */ /* 0x000fe2000f8e00ff */
[----:B------:R-:W-:Y:S05]  /*5a50*/  MOV R3, UR7 ;  /* 0x0000000700037c02 */ /* 0x000fea0008000f00 */
[----:B-----5:R2:W5:Y:S02]  /*5a60*/  @P3 LDG.E R35, desc[UR48][R2.64] ;  /* 0x0000003002233981 */ /* 0x020564000c1e1900 */
[----:B-12---:R-:W-:Y:S02]  /*5a70*/  @!P3 IMAD.U32 R35, RZ, RZ, UR4 ;  /* 0x00000004ff23be24 */ /* 0x006fe4000f8e00ff */
.L_x_84:
[----:B------:R-:W-:Y:S05]  /*5a80*/  @!P4 BRA `(.L_x_85) ;  /* 0x000000000020c947 */ /* 0x000fea0003800000 */
[----:B------:R-:W-:Y:S04]  /*5a90*/  ISETP.NE.U32.AND P3, PT, R68, RZ, PT ;  /* 0x000000ff4400720c */ /* 0x000fe80003f65070 */
[----:B------:R-:W-:Y:S11]  /*5aa0*/  ISETP.NE.AND.EX P3, PT, R69, RZ, PT, P3 ;  /* 0x000000ff4500720c */ /* 0x000ff60003f65330 */
[----:B------:R-:W-:Y:S02]  /*5ab0*/  @!UPT UIADD3 URZ, UPT, UPT, URZ, URZ, URZ ;  /* 0x000000fffffff290 */ /* 0x000fe4000fffe0ff */
[----:B------:R-:W1:Y:S01]  /*5ac0*/  @P3 LDC.64 R2, c[0x0][0x8a8] ;  /* 0x00022a00ff023b82 */ /* 0x000e620000000a00 */
[----:B------:R-:W-:Y:S04]  /*5ad0*/  @P3 IMAD R0, R70, UR57, RZ ;  /* 0x0000003946003c24 */ /* 0x000fe8000f8e02ff */
[----:B-1----:R-:W-:Y:S05]  /*5ae0*/  @P3 IMAD.WIDE R2, R0, 0x4, R2 ;  /* 0x0000000400023825 */ /* 0x002fea00078e0202 */
[----:B-----5:R1:W5:Y:S02]  /*5af0*/  @P3 LDG.E R33, desc[UR48][R2.64] ;  /* 0x0000003002213981 */ /* 0x020364000c1e1900 */
[----:B-1----:R-:W2:Y:S02]  /*5b00*/  @!P3 LDC R33, c[0x0][0x8a0] ;  /* 0x00022800ff21bb82 */ /* 0x002ea40000000800 */
.L_x_85:
[----:B-----5:R-:W-:Y:S01]  /*5b10*/  FSETP.NEU.AND P3, PT, R35, RZ, PT ;  /* 0x000000ff2300720b */ /* 0x020fe20003f6d000 */
[----:B------:R-:W-:Y:S01]  /*5b20*/  IMAD.SHL.U32 R96, R19, 0x80, RZ ;  /* 0x0000008013607824 */ /* 0x000fe200078e00ff */
[----:B------:R-:W-:Y:S01]  /*5b30*/  SEL R5, RZ, 0xffffffff, P2 ;  /* 0xffffffffff057807 */ /* 0x000fe20001000000 */
[----:B------:R-:W-:Y:S01]  /*5b40*/  BSSY B1, `(.L_x_86) ;  /* 0x0000044000017945 */ /* 0x000fe20003800000 */
[----:B------:R-:W-:Y:S01]  /*5b50*/  @P1 LOP3.LUT P2, RZ, R79, 0xff, RZ, 0xc0, !PT ;  /* 0x000000ff4fff1812 */ /* 0x000fe2000784c0ff */
[----:B------:R-:W-:Y:S01]  /*5b60*/  IMAD.HI.U32 R7, R96, R77, RZ ;  /* 0x0000004d60077227 */ /* 0x000fe200078e00ff */
[----:B------:R-:W-:Y:S02]  /*5b70*/  @P1 SEL R0, RZ, 0xffffffff, P3 ;  /* 0xffffffffff001807 */ /* 0x000fe40001800000 */
[----:B------:R-:W-:Y:S01]  /*5b80*/  LOP3.LUT R86, R86, 0x1, RZ, 0x3c, !PT ;  /* 0x0000000156567812 */ /* 0x000fe200078e3cff */
[----:B------:R-:W-:Y:S01]  /*5b90*/  IMAD.MOV.U32 R101, RZ, RZ, 0x1 ;  /* 0x00000001ff657424 */ /* 0x000fe200078e00ff */
[----:B------:R-:W-:Y:S01]  /*5ba0*/  @P0 SEL R0, R5, R0, !P2 ;  /* 0x0000000005000207 */ /* 0x000fe20005000000 */
[----:B------:R-:W-:Y:S01]  /*5bb0*/  IMAD.IADD R34, R32, 0x1, R17 ;  /* 0x0000000120227824 */ /* 0x000fe200078e0211 */
[----:B------:R-:W-:Y:S01]  /*5bc0*/  LEA R100, R30, UR50, 0x3 ;  /* 0x000000321e647c11 */ /* 0x000fe2000f8e18ff */
[----:B------:R-:W-:Y:S01]  /*5bd0*/  IMAD R99, R88, -0x10, R93 ;  /* 0xfffffff058637824 */ /* 0x000fe200078e025d */
[----:B------:R-:W-:Y:S01]  /*5be0*/  @P1 LOP3.LUT R0, R0, 0x1, RZ, 0xc0, !PT ;  /* 0x0000000100001812 */ /* 0x000fe200078ec0ff */
[----:B------:R-:W-:Y:S01]  /*5bf0*/  IMAD.MOV.U32 R102, RZ, RZ, RZ ;  /* 0x000000ffff667224 */ /* 0x000fe200078e00ff */
[----:B------:R-:W-:Y:S02]  /*5c00*/  SHF.L.U32 R3, R85, 0x1f, RZ ;  /* 0x0000001f55037819 */ /* 0x000fe400000006ff */
[----:B------:R-:W-:Y:S02]  /*5c10*/  CS2R R54, SRZ ;  /* 0x0000000000367805 */ /* 0x000fe4000001ff00 */
[----:B------:R-:W-:Y:S02]  /*5c20*/  ISETP.NE.U32.OR P5, PT, R0, 0x1, !P1 ;  /* 0x000000010000780c */ /* 0x000fe40004fa5470 */
[----:B------:R-:W-:Y:S02]  /*5c30*/  CS2R R52, SRZ ;  /* 0x0000000000347805 */ /* 0x000fe4000001ff00 */
[----:B------:R-:W-:Y:S02]  /*5c40*/  ISETP.NE.AND P2, PT, R76, 0x1, PT ;  /* 0x000000014c00780c */ /* 0x000fe40003f45270 */
[----:B------:R-:W-:Y:S02]  /*5c50*/  CS2R R58, SRZ ;  /* 0x00000000003a7805 */ /* 0x000fe4000001ff00 */
[----:B------:R-:W-:Y:S02]  /*5c60*/  SHF.R.U32.HI R7, RZ, R74, R7 ;  /* 0x0000004aff077219 */ /* 0x000fe40000011607 */
[----:B------:R-:W-:Y:S02]  /*5c70*/  CS2R R56, SRZ ;  /* 0x0000000000387805 */ /* 0x000fe4000001ff00 */
[----:B------:R-:W-:Y:S02]  /*5c80*/  SEL R0, RZ, 0xffffffff, P3 ;  /* 0xffffffffff007807 */ /* 0x000fe40001800000 */
[----:B------:R-:W-:Y:S02]  /*5c90*/  CS2R R62, SRZ ;  /* 0x00000000003e7805 */ /* 0x000fe4000001ff00 */
[----:B------:R-:W-:Y:S02]  /*5ca0*/  SEL R94, R96, R7, !P2 ;  /* 0x00000007605e7207 */ /* 0x000fe40005000000 */
[----:B------:R-:W-:Y:S02]  /*5cb0*/  CS2R R60, SRZ ;  /* 0x00000000003c7805 */ /* 0x000fe4000001ff00 */
[----:B------:R-:W-:Y:S02]  /*5cc0*/  PLOP3.LUT P2, PT, PT, PT, UP1, 0x80, 0x8 ;  /* 0x000000000008781c */ /* 0x000fe40003f4f018 */
[----:B------:R-:W-:Y:S02]  /*5cd0*/  CS2R R66, SRZ ;  /* 0x0000000000427805 */ /* 0x000fe4000001ff00 */
[----:B------:R-:W-:Y:S01]  /*5ce0*/  LOP3.LUT P3, R97, R79, 0xff, RZ, 0xc0, !PT ;  /* 0x000000ff4f617812 */ /* 0x000fe2000786c0ff */
[----:B------:R-:W-:Y:S01]  /*5cf0*/  IMAD.HI.U32 R95, R94, UR46, RZ ;  /* 0x0000002e5e5f7c27 */ /* 0x000fe2000f8e00ff */
[----:B------:R-:W-:Y:S02]  /*5d00*/  @P5 SHF.L.U32 R4, R86, 0x1f, RZ ;  /* 0x0000001f56045819 */ /* 0x000fe400000006ff */
[----:B------:R-:W-:Y:S02]  /*5d10*/  ISETP.NE.AND P4, PT, R75, 0x1, PT ;  /* 0x000000014b00780c */ /* 0x000fe40003f85270 */
[----:B------:R-:W-:Y:S01]  /*5d20*/  CS2R R64, SRZ ;  /* 0x0000000000407805 */ /* 0x000fe2000001ff00 */
[----:B------:R-:W1:Y:S01]  /*5d30*/  @P5 SYNCS.PHASECHK.TRANS64.TRYWAIT P1, [UR50+0x80], R4 ;  /* 0x00008004ff0055a7 */ /* 0x000e620008021132 */
[----:B------:R-:W-:Y:S02]  /*5d40*/  SHF.R.U32.HI R95, RZ, UR47, R95 ;  /* 0x0000002fff5f7c19 */ /* 0x000fe4000801165f */
[----:B------:R-:W-:Y:S02]  /*5d50*/  P2R R98, PR, RZ, 0x20 ;  /* 0x00000020ff627803 */ /* 0x000fe40000000000 */
[----:B------:R-:W-:Y:S01]  /*5d60*/  @P2 SEL R0, R5, R0, !P3 ;  /* 0x0000000005002207 */ /* 0x000fe20005800000 */
[----:B------:R-:W-:Y:S01]  /*5d70*/  IMAD.MOV R5, RZ, RZ, -R94 ;  /* 0x000000ffff057224 */ /* 0x000fe200078e0a5e */
[----:B------:R-:W-:Y:S02]  /*5d80*/  SEL R95, R94, R95, !P4 ;  /* 0x0000005f5e5f7207 */ /* 0x000fe40006000000 */
[----:B------:R-:W-:Y:S01]  /*5d90*/  LOP3.LUT R0, R0, 0x1, RZ, 0xc0, !PT ;  /* 0x0000000100007812 */ /* 0x000fe200078ec0ff */
[----:B------:R-:W-:Y:S02]  /*5da0*/  IMAD R96, R76, R5, R96 ;  /* 0x000000054c607224 */ /* 0x000fe400078e0260 */
[----:B------:R-:W-:Y:S01]  /*5db0*/  IMAD.MOV R2, RZ, RZ, -R95 ;  /* 0x000000ffff027224 */ /* 0x000fe200078e0a5f */
[----:B------:R-:W-:Y:S01]  /*5dc0*/  ISETP.NE.U32.AND P2, PT, R0, 0x1, PT ;  /* 0x000000010000780c */ /* 0x000fe20003f45070 */
[----:B------:R3:W4:Y:S03]  /*5dd0*/  SYNCS.PHASECHK.TRANS64.TRYWAIT P0, [R100+URZ+0xe0], R3 ;  /* 0x0000e003640075a7 */ /* 0x00072600080011ff */
[----:B------:R-:W-:Y:S01]  /*5de0*/  P2R R103, PR, RZ, 0x4 ;  /* 0x00000004ff677803 */ /* 0x000fe20000000000 */
[----:B------:R-:W-:Y:S01]  /*5df0*/  IMAD R94, R75, R2, R94 ;  /* 0x000000024b5e7224 */ /* 0x000fe200078e025e */
[----:B-1----:R-:W-:Y:S01]  /*5e00*/  @P5 SEL R101, RZ, 0x1, !P1 ;  /* 0x00000001ff655807 */ /* 0x002fe20004800000 */
[----:B---3--:R-:W-:Y:S06]  /*5e10*/  @!P5 BRA `(.L_x_87) ;  /* 0x000000000058d947 */ /* 0x008fec0003800000 */
[----:B------:R-:W-:Y:S01]  /*5e20*/  IMAD.MOV.U32 R55, RZ, RZ, RZ ;  /* 0x000000ffff377224 */ /* 0x000fe200078e00ff */
[----:B------:R-:W-:Y:S01]  /*5e30*/  ISETP.NE.AND P1, PT, R101, RZ, PT ;  /* 0x000000ff6500720c */ /* 0x000fe20003f25270 */
[----:B------:R-:W-:Y:S01]  /*5e40*/  BSSY B0, `(.L_x_88) ;  /* 0x000000c000007945 */ /* 0x000fe20003800000 */
[----:B------:R-:W-:Y:S02]  /*5e50*/  CS2R R66, SRZ ;  /* 0x0000000000427805 */ /* 0x000fe4000001ff00 */
[----:B------:R-:W-:Y:S02]  /*5e60*/  CS2R R64, SRZ ;  /* 0x0000000000407805 */ /* 0x000fe4000001ff00 */
[----:B------:R-:W-:Y:S02]  /*5e70*/  CS2R R62, SRZ ;  /* 0x00000000003e7805 */ /* 0x000fe4000001ff00 */
[----:B------:R-:W-:Y:S02]  /*5e80*/  CS2R R60, SRZ ;  /* 0x00000000003c7805 */ /* 0x000fe4000001ff00 */
[----:B------:R-:W-:Y:S02]  /*5e90*/  CS2R R58, SRZ ;  /* 0x00000000003a7805 */ /* 0x000fe4000001ff00 */
[----:B------:R-:W-:Y:S02]  /*5ea0*/  CS2R R56, SRZ ;  /* 0x0000000000387805 */ /* 0x000fe4000001ff00 */
[----:B------:R-:W-:Y:S01]  /*5eb0*/  CS2R R52, SRZ ;  /* 0x0000000000347805 */ /* 0x000fe2000001ff00 */
[----:B------:R-:W-:Y:S06]  /*5ec0*/  @P1 BRA `(.L_x_89) ;  /* 0x00000000000c1947 */ /* 0x000fec0003800000 */
[----:B------:R-:W-:Y:S04]  /*5ed0*/  SHF.L.U32 R5, R86, 0x1f, RZ ;  /* 0x0000001f56057819 */ /* 0x000fe800000006ff */
[----:B------:R-:W1:Y:S02]  /*5ee0*/  SYNCS.PHASECHK.TRANS64.TRYWAIT P1, [UR50+0x80], R5 ;  /* 0x00008005ff0075a7 */ /* 0x000e640008021132 */
[----:B-1----:R-:W-:Y:S05]  /*5ef0*/  @!P1 BRA `(.L_x_90) ;  /* 0x0000003000689947 */ /* 0x002fea0003800000 */
.L_x_89:
[----:B------:R-:W-:Y:S05]  /*5f00*/  BSYNC B0 ;  /* 0x0000000000007941 */ /* 0x000fea0003800000 */
.L_x_88:
[----:B------:R-:W-:Y:S01]  /*5f10*/  ISETP.NE.AND P1, PT, R103, RZ, PT ;  /* 0x000000ff6700720c */ /* 0x000fe20003f25270 */
[----:B------:R-:W-:Y:S11]  /*5f20*/  HFMA2 R102, -RZ, RZ, 0, 5.9604644775390625e-08 ;  /* 0x00000001ff667431 */ /* 0x000ff600000001ff */
[----:B------:R-:W-:Y:S01]  /*5f30*/  @!UPT UIADD3 URZ, UPT, UPT, URZ, URZ, URZ ;  /* 0x000000fffffff290 */ /* 0x000fe2000fffe0ff */
[----:B------:R3:W1:Y:S04]  /*5f40*/  @P1 LDS.128 R64, [R87] ;  /* 0x0000000057401984 */ /* 0x0006680000000c00 */
[----:B------:R3:W1:Y:S04]  /*5f50*/  @P1 LDS.128 R60, [R93+0x10] ;  /* 0x000010005d3c1984 */ /* 0x0006680000000c00 */
[----:B------:R3:W1:Y:S04]  /*5f60*/  @P1 LDS.128 R56, [R91+0x20] ;  /* 0x000020005b381984 */ /* 0x0006680000000c00 */
[----:B------:R3:W1:Y:S02]  /*5f70*/  @P1 LDS.128 R52, [R99+0x30] ;  /* 0x0000300063341984 */ /* 0x0006640000000c00 */
.L_x_87:
[----:B------:R-:W-:Y:S05]  /*5f80*/  BSYNC B1 ;  /* 0x0000000000017941 */ /* 0x000fea0003800000 */
.L_x_86:
[----:B-1----:R-:W-:Y:S04]  /*5f90*/  SHF.R.U32.HI R5, RZ, 0x15, R34 ;  /* 0x00000015ff057819 */ /* 0x002fe80000011622 */
[----:B------:R-:W-:Y:S01]  /*5fa0*/  LOP3.LUT P1, RZ, R5, 0x3, R90, 0x48, !PT ;  /* 0x0000000305ff7812 */ /* 0x000fe2000782485a */
[----:B------:R-:W-:Y:S01]  /*5fb0*/  @!UPT UIADD3 URZ, UPT, UPT, URZ, URZ, URZ ;  /* 0x000000fffffff290 */ /* 0x000fe2000fffe0ff */
[----:B----4-:R-:W-:Y:S11]  /*5fc0*/  @P0 BRA `(.L_x_91) ;  /* 0x0000000000080947 */ /* 0x010ff60003800000 */
[----:B------:R-:W1:Y:S02]  /*5fd0*/  SYNCS.PHASECHK.TRANS64.TRYWAIT P0, [R100+URZ+0xe0], R3 ;  /* 0x0000e003640075a7 */ /* 0x000e6400080011ff */
[----:B-1----:R-:W-:Y:S05]  /*5fe0*/  @!P0 BRA `(.L_x_92) ;  /* 0x0000003000448947 */ /* 0x002fea0003800000 */
.L_x_91:
[----:B------:R-:W-:Y:S05]  /*5ff0*/  @!P1 BRA `(.L_x_93) ;  /* 0x0000000000409947 */ /* 0x000fea0003800000 */
[----:B------:R-:W4:Y:S01]  /*6000*/  LDCU.64 UR8, c[0x4][0x70] ;  /* 0x01000e00ff0877ac */ /* 0x000f220008000a00 */
[----:B-1----:R-:W-:Y:S01]  /*6010*/  MOV R3, 0x0 ;  /* 0x0000000000037802 */ /* 0x002fe20000000f00 */
[----:B------:R-:W-:Y:S02]  /*6020*/  HFMA2 R12, -RZ, RZ, 0, 5.9604644775390625e-08 ;  /* 0x00000001ff0c7431 */ /* 0x000fe400000001ff */
[----:B------:R-:W-:Y:S02]  /*6030*/  IMAD.MOV.U32 R8, RZ, RZ, 0x192 ;  /* 0x00000192ff087424 */ /* 0x000fe400078e00ff */
[----:B------:R-:W-:Y:S01]  /*6040*/  IMAD.MOV.U32 R13, RZ, RZ, RZ ;  /* 0x000000ffff0d7224 */ /* 0x000fe200078e00ff */
[----:B------:R-:W1:Y:S01]  /*6050*/  LDCU.64 UR6, c[0x4][0x78] ;  /* 0x01000f00ff0677ac */ /* 0x000e620008000a00 */
[----:B------:R-:W2:Y:S01]  /*6060*/  LDC.64 R2, c[0x4][R3] ;  /* 0x0100000003027b82 */ /* 0x000ea20000000a00 */
[----:B------:R-:W5:Y:S01]  /*6070*/  LDCU.64 UR4, c[0x4][0x10] ;  /* 0x01000200ff0477ac */ /* 0x000f620008000a00 */
[----:B----4-:R-:W-:Y:S01]  /*6080*/  MOV R5, UR9 ;  /* 0x0000000900057c02 */ /* 0x010fe20008000f00 */
[----:B------:R-:W-:Y:S01]  /*6090*/  IMAD.U32 R4, RZ, RZ, UR8 ;  /* 0x00000008ff047e24 */ /* 0x000fe2000f8e00ff */
[----:B-1----:R-:W-:Y:S01]  /*60a0*/  MOV R7, UR7 ;  /* 0x0000000700077c02 */ /* 0x002fe20008000f00 */
[----:B------:R-:W-:Y:S01]  /*60b0*/  IMAD.U32 R6, RZ, RZ, UR6 ;  /* 0x00000006ff067e24 */ /* 0x000fe2000f8e00ff */
[----:B-----5:R-:W-:Y:S01]  /*60c0*/  MOV R11, UR5 ;  /* 0x00000005000b7c02 */ /* 0x020fe20008000f00 */
[----:B------:R-:W-:Y:S02]  /*60d0*/  IMAD.U32 R10, RZ, RZ, UR4 ;  /* 0x00000004ff0a7e24 */ /* 0x000fe4000f8e00ff */
[----:B------:R-:W-:Y:S07]  /*60e0*/  LEPC R20, `(.L_x_93) ;  /* 0x000000001014794e */ /* 0x000fee0000000000 */
[----:B--23--:R-:W-:Y:S05]  /*60f0*/  CALL.ABS.NOINC R2 ;  /* 0x0000000002007343 */ /* 0x00cfea0003c00000 */
.L_x_93:
[----:B------:R-:W-:Y:S01]  /*6100*/  LOP3.LUT R20, R64, 0xffffe000, RZ, 0xc0, !PT ;  /* 0xffffe00040147812 */ /* 0x000fe200078ec0ff */
[----:B------:R-:W-:Y:S05]  /*6110*/  WARPSYNC.ALL ;  /* 0x0000000000007948 */ /* 0x000fea0003800000 */
[----:B------:R-:W-:Y:S01]  /*6120*/  R2UR UR4, R34 ;  /* 0x00000000220472ca */ /* 0x000fe200000e0000 */
[----:B------:R-:W-:Y:S01]  /*6130*/  BSSY.RECONVERGENT B0, `(.L_x_94) ;  /* 0x000005a000007945 */ /* 0x000fe20003800200 */
[----:B------:R-:W-:Y:S02]  /*6140*/  LOP3.LUT R21, R65, 0xffffe000, RZ, 0xc0, !PT ;  /* 0xffffe00041157812 */ /* 0x000fe400078ec0ff */
[----:B------:R-:W-:Y:S02]  /*6150*/  LOP3.LUT R40, R66, 0xffffe000, RZ, 0xc0, !PT ;  /* 0xffffe00042287812 */ /* 0x000fe400078ec0ff */
[----:B------:R-:W-:Y:S02]  /*6160*/  LOP3.LUT R41, R60, 0xffffe000, RZ, 0xc0, !PT ;  /* 0xffffe0003c297812 */ /* 0x000fe400078ec0ff */
[----:B------:R-:W-:Y:S05]  /*6170*/  ISETP.NE.AND P0, PT, R89, RZ, PT ;  /* 0x000000ff5900720c */ /* 0x000fea0003f05270 */
[----:B------:R-:W2:Y:S02]  /*6180*/  LDTM.x16 R4, tmem[UR4] ;  /* 0x00000004000479ee */ /* 0x000ea40008240000 */
[C---:B--2---:R-:W-:Y:S01]  /*6190*/  FMUL R0, R33.reuse, R4 ;  /* 0x0000000421007220 */ /* 0x044fe20000400000 */
[C---:B------:R-:W-:Y:S01]  /*61a0*/  FMUL R2, R33.reuse, R5 ;  /* 0x0000000521027220 */ /* 0x040fe20000400000 */
[C---:B-1----:R-:W-:Y:S01]  /*61b0*/  FMUL R3, R33.reuse, R6 ;  /* 0x0000000621037220 */ /* 0x042fe20000400000 */
[----:B------:R-:W-:Y:S01]  /*61c0*/  FMUL R7, R33, R7 ;  /* 0x0000000721077220 */ /* 0x000fe20000400000 */
[----:B------:R-:W-:Y:S01]  /*61d0*/  FFMA R36, R35, R20, R0 ;  /* 0x0000001423247223 */ /* 0x000fe20000000000 */
[----:B------:R-:W-:Y:S01]  /*61e0*/  LOP3.LUT R20, R67, 0xffffe000, RZ, 0xc0, !PT ;  /* 0xffffe00043147812 */ /* 0x000fe200078ec0ff */
[C---:B------:R-:W-:Y:S01]  /*61f0*/  FFMA R37, R35.reuse, R21, R2 ;  /* 0x0000001523257223 */ /* 0x040fe20000000002 */
[----:B------:R-:W-:Y:S01]  /*6200*/  LOP3.LUT R21, R62, 0xffffe000, RZ, 0xc0, !PT ;  /* 0xffffe0003e157812 */ /* 0x000fe200078ec0ff */
[----:B------:R-:W-:Y:S01]  /*6210*/  FFMA R38, R35, R40, R3 ;  /* 0x0000002823267223 */ /* 0x000fe20000000003 */
[----:B------:R-:W-:Y:S01]  /*6220*/  LOP3.LUT R40, R61, 0xffffe000, RZ, 0xc0, !PT ;  /* 0xffffe0003d287812 */ /* 0x000fe200078ec0ff */
[----:B------:R-:W-:Y:S01]  /*6230*/  FFMA R39, R35, R20, R7 ;  /* 0x0000001423277223 */ /* 0x000fe20000000007 */
[----:B------:R-:W-:Y:S01]  /*6240*/  LOP3.LUT R20, R63, 0xffffe000, RZ, 0xc0, !PT ;  /* 0xffffe0003f147812 */ /* 0x000fe200078ec0ff */
[C---:B------:R-:W-:Y:S01]  /*6250*/  FMUL R4, R33.reuse, R8 ;  /* 0x0000000821047220 */ /* 0x040fe20000400000 */
[----:B------:R-:W-:Y:S01]  /*6260*/  F2FP.TF32.F32.PACK_B R36, R36 ;  /* 0x00000024ff24723e */ /* 0x000fe200024050ff */
[C---:B------:R-:W-:Y:S01]  /*6270*/  FMUL R5, R33.reuse, R9 ;  /* 0x0000000921057220 */ /* 0x040fe20000400000 */
[----:B------:R-:W-:Y:S01]  /*6280*/  F2FP.TF32.F32.PACK_B R37, R37 ;  /* 0x00000025ff25723e */ /* 0x000fe200024050ff */
[C---:B------:R-:W-:Y:S01]  /*6290*/  FMUL R6, R33.reuse, R10 ;  /* 0x0000000a21067220 */ /* 0x040fe20000400000 */
[----:B------:R-:W-:Y:S01]  /*62a0*/  FMUL R11, R33, R11 ;  /* 0x0000000b210b7220 */ /* 0x000fe20000400000 */
[----:B------:R-:W-:Y:S01]  /*62b0*/  F2FP.TF32.F32.PACK_B R38, R38 ;  /* 0x00000026ff26723e */ /* 0x000fe200024050ff */
[C---:B------:R-:W-:Y:S01]  /*62c0*/  FFMA R4, R35.reuse, R41, R4 ;  /* 0x0000002923047223 */ /* 0x040fe20000000004 */
[----:B------:R-:W-:Y:S01]  /*62d0*/  F2FP.TF32.F32.PACK_B R39, R39 ;  /* 0x00000027ff27723e */ /* 0x000fe200024050ff */
[C---:B------:R-:W-:Y:S01]  /*62e0*/  FFMA R5, R35.reuse, R40, R5 ;  /* 0x0000002823057223 */ /* 0x040fe20000000005 */
[C---:B------:R-:W-:Y:S01]  /*62f0*/  FFMA R6, R35.reuse, R21, R6 ;  /* 0x0000001523067223 */ /* 0x040fe20000000006 */
[----:B------:R-:W-:Y:S01]  /*6300*/  FFMA R7, R35, R20, R11 ;  /* 0x0000001423077223 */ /* 0x000fe2000000000b */
[----:B------:R-:W-:Y:S01]  /*6310*/  LOP3.LUT R41, R56, 0xffffe000, RZ, 0xc0, !PT ;  /* 0xffffe00038297812 */ /* 0x000fe200078ec0ff */
[----:B------:R1:W-:Y:S01]  /*6320*/  STS.128 [R87], R36 ;  /* 0x0000002457007388 */ /* 0x0003e20000000c00 */
[----:B------:R-:W-:Y:S01]  /*6330*/  LOP3.LUT R40, R57, 0xffffe000, RZ, 0xc0, !PT ;  /* 0xffffe00039287812 */ /* 0x000fe200078ec0ff */
[C---:B------:R-:W-:Y:S01]  /*6340*/  FMUL R8, R33.reuse, R12 ;  /* 0x0000000c21087220 */ /* 0x040fe20000400000 */
[C---:B------:R-:W-:Y:S01]  /*6350*/  FMUL R9, R33.reuse, R13 ;  /* 0x0000000d21097220 */ /* 0x040fe20000400000 */
[----:B------:R-:W-:Y:S01]  /*6360*/  LOP3.LUT R21, R58, 0xffffe000, RZ, 0xc0, !PT ;  /* 0xffffe0003a157812 */ /* 0x000fe200078ec0ff */
[----:B------:R-:W-:Y:S01]  /*6370*/  FMUL R10, R33, R14 ;  /* 0x0000000e210a7220 */ /* 0x000fe20000400000 */
[----:B------:R-:W-:Y:S01]  /*6380*/  LOP3.LUT R20, R59, 0xffffe000, RZ, 0xc0, !PT ;  /* 0xffffe0003b147812 */ /* 0x000fe200078ec0ff */
[----:B------:R-:W-:Y:S01]  /*6390*/  FMUL R15, R33, R15 ;  /* 0x0000000f210f7220 */ /* 0x000fe20000400000 */
[----:B------:R-:W-:Y:S01]  /*63a0*/  F2FP.TF32.F32.PACK_B R4, R4 ;  /* 0x00000004ff04723e */ /* 0x000fe200024050ff */
[C---:B------:R-:W-:Y:S01]  /*63b0*/  FFMA R8, R35.reuse, R41, R8 ;  /* 0x0000002923087223 */ /* 0x040fe20000000008 */
[----:B------:R-:W-:Y:S01]  /*63c0*/  F2FP.TF32.F32.PACK_B R5, R5 ;  /* 0x00000005ff05723e */ /* 0x000fe200024050ff */
[C---:B------:R-:W-:Y:S01]  /*63d0*/  FFMA R9, R35.reuse, R40, R9 ;  /* 0x0000002823097223 */ /* 0x040fe20000000009 */
[----:B------:R-:W-:Y:S01]  /*63e0*/  F2FP.TF32.F32.PACK_B R6, R6 ;  /* 0x00000006ff06723e */ /* 0x000fe200024050ff */
[C---:B------:R-:W-:Y:S01]  /*63f0*/  FFMA R10, R35.reuse, R21, R10 ;  /* 0x00000015230a7223 */ /* 0x040fe2000000000a */
[----:B------:R-:W-:Y:S01]  /*6400*/  F2FP.TF32.F32.PACK_B R7, R7 ;  /* 0x00000007ff07723e */ /* 0x000fe200024050ff */
[----:B------:R-:W-:Y:S01]  /*6410*/  FFMA R11, R35, R20, R15 ;  /* 0x00000014230b7223 */ /* 0x000fe2000000000f */
[----:B------:R-:W-:Y:S01]  /*6420*/  LOP3.LUT R41, R52, 0xffffe000, RZ, 0xc0, !PT ;  /* 0xffffe00034297812 */ /* 0x000fe200078ec0ff */
[----:B------:R-:W-:Y:S01]  /*6430*/  FMUL R12, R33, R16 ;  /* 0x00000010210c7220 */ /* 0x000fe20000400000 */
[----:B------:R-:W-:Y:S01]  /*6440*/  LOP3.LUT R40, R53, 0xffffe000, RZ, 0xc0, !PT ;  /* 0xffffe00035287812 */ /* 0x000fe200078ec0ff */
[----:B------:R1:W-:Y:S01]  /*6450*/  STS.128 [R93+0x10], R4 ;  /* 0x000010045d007388 */ /* 0x0003e20000000c00 */
        /* <DEDUP_REMOVED lines=13> */
[----:B------:R-:W-:Y:S02]  /*6530*/  F2FP.TF32.F32.PACK_B R12, R12 ;  /* 0x0000000cff0c723e */ /* 0x000fe400024050ff */
[----:B------:R-:W-:Y:S01]  /*6540*/  F2FP.TF32.F32.PACK_B R13, R13 ;  /* 0x0000000dff0d723e */ /* 0x000fe200024050ff */
[----:B------:R1:W-:Y:S01]  /*6550*/  STS.128 [R91+0x20], R8 ;  /* 0x000020085b007388 */ /* 0x0003e20000000c00 */
[----:B------:R-:W-:Y:S02]  /*6560*/  F2FP.TF32.F32.PACK_B R14, R14 ;  /* 0x0000000eff0e723e */ /* 0x000fe400024050ff */
[----:B------:R-:W-:Y:S05]  /*6570*/  F2FP.TF32.F32.PACK_B R15, R15 ;  /* 0x0000000fff0f723e */ /* 0x000fea00024050ff */
[----:B------:R1:W-:Y:S01]  /*6580*/  STS.128 [R99+0x30], R12 ;  /* 0x0000300c63007388 */ /* 0x0003e20000000c00 */
[----:B------:R-:W-:Y:S01]  /*6590*/  @!PT LDS RZ, [RZ] ;  /* 0x00000000fffff984 */ /* 0x000fe20000000800 */
[----:B------:R-:W-:Y:S01]  /*65a0*/  @!PT LDS RZ, [RZ] ;  /* 0x00000000fffff984 */ /* 0x000fe20000000800 */
[----:B------:R-:W-:Y:S01]  /*65b0*/  @!PT LDS RZ, [RZ] ;  /* 0x00000000fffff984 */ /* 0x000fe20000000800 */
[----:B------:R-:W-:Y:S01]  /*65c0*/  @!PT LDS RZ, [RZ] ;  /* 0x00000000fffff984 */ /* 0x000fe20000000800 */
[----:B------:R2:W-:Y:S07]  /*65d0*/  MEMBAR.ALL.CTA ;  /* 0x0000000000007992 */ /* 0x0005ee0000008000 */
[----:B--2---:R-:W2:Y:S02]  /*65e0*/  FENCE.VIEW.ASYNC.S ;  /* 0x00000000000073c6 */ /* 0x004ea40000000000 */
[----:B--2---:R-:W-:Y:S06]  /*65f0*/  BAR.SYNC.DEFER_BLOCKING 0x1, 0x80 ;  /* 0x0042000000007b1d */ /* 0x004fec0000010000 */
[----:B------:R-:W-:Y:S05]  /*6600*/  @P0 BRA `(.L_x_95) ;  /* 0x0000000000300947 */ /* 0x000fea0003800000 */
[----:B------:R-:W-:Y:S01]  /*6610*/  UIADD3 UR6, UPT, UPT, UR50, 0x200, URZ ;  /* 0x0000020032067890 */ /* 0x000fe2000fffe0ff */
[----:B------:R-:W-:Y:S01]  /*6620*/  R2UR UR42, R96 ;  /* 0x00000000602a72ca */ /* 0x000fe200000e0000 */
[----:B------:R-:W-:Y:S01]  /*6630*/  UIADD3 UR4, UP0, UPT, UR54, 0x680, URZ ;  /* 0x0000068036047890 */ /* 0x000fe2000ff1e0ff */
[----:B------:R-:W-:Y:S02]  /*6640*/  R2UR UR43, R94 ;  /* 0x000000005e2b72ca */ /* 0x000fe400000e0000 */
[----:B------:R-:W-:Y:S01]  /*6650*/  R2UR UR44, R95 ;  /* 0x000000005f2c72ca */ /* 0x000fe200000e0000 */
[----:B------:R-:W-:Y:S01]  /*6660*/  IMAD.U32 R81, RZ, RZ, UR6 ;  /* 0x00000006ff517e24 */ /* 0x000fe2000f8e00ff */
[----:B------:R-:W-:Y:S04]  /*6670*/  UIADD3.X UR5, UPT, UPT, URZ, UR55, URZ, UP0, !UPT ;  /* 0x00000037ff057290 */ /* 0x000fe800087fe4ff */
[----:B------:R-:W-:Y:S11]  /*6680*/  R2UR UR40, R81 ;  /* 0x00000000512872ca */ /* 0x000ff600000e0000 */
[----:B------:R-:W-:Y:S02]  /*6690*/  @!UPT UIADD3 URZ, UPT, UPT, URZ, URZ, URZ ;  /* 0x000000fffffff290 */ /* 0x000fe4000fffe0ff */
[----:B------:R2:W-:Y:S01]  /*66a0*/  UTMASTG.4D.IM2COL [UR40], [UR4] ;  /* 0x00000028040073b5 */ /* 0x0005e20008058000 */
[----:B------:R0:W-:Y:S01]  /*66b0*/  UTMACMDFLUSH ;  /* 0x00000000000079b7 */ /* 0x0001e20000000000 */
[----:B--2---:R-:W-:Y:S04]  /*66c0*/  DEPBAR.LE SB0, 0x1 ;  /* 0x000080400000791a */ /* 0x004fe80000000000 */
.L_x_95:
[----:B------:R-:W-:Y:S05]  /*66d0*/  BSYNC.RECONVERGENT B0 ;  /* 0x0000000000007941 */ /* 0x000fea0003800200 */
.L_x_94:
[----:B------:R-:W-:Y:S01]  /*66e0*/  BAR.SYNC.DEFER_BLOCKING 0x1, 0x80 ;  /* 0x0042000000007b1d */ /* 0x000fe20000010000 */
[----:B------:R-:W-:Y:S01]  /*66f0*/  ISETP.NE.AND P1, PT, R98, RZ, PT ;  /* 0x000000ff6200720c */ /* 0x000fe20003f25270 */
[----:B------:R-:W-:Y:S01]  /*6700*/  UISETP.NE.AND UP0, UPT, UR52, URZ, UPT ;  /* 0x000000ff3400728c */ /* 0x000fe2000bf05270 */
[----:B------:R-:W-:Y:S11]  /*6710*/  LEA R3, R102, UR50, 0x3 ;  /* 0x0000003266037c11 */ /* 0x000ff6000f8e18ff */
[----:B-1----:R-:W-:Y:S01]  /*6720*/  @P1 SHF.L.U32 R4, R86, 0x1f, RZ ;  /* 0x0000001f56041819 */ /* 0x002fe200000006ff */
[----:B------:R-:W-:Y:S06]  /*6730*/  BRA.U !UP0, `(.L_x_96) ;  /* 0x0000000108247547 */ /* 0x000fec000b800000 */
[----:B------:R-:W1:Y:S01]  /*6740*/  S2R R0, SR_CgaCtaId ;  /* 0x0000000000007919 */ /* 0x000e620000008800 */
[----:B------:R-:W-:Y:S01]  /*6750*/  IMAD.U32 R2, RZ, RZ, UR56 ;  /* 0x00000038ff027e24 */ /* 0x000fe2000f8e00ff */
[----:B------:R-:W-:Y:S04]  /*6760*/  UIADD3 UR56, UPT, UPT, UR56, 0x1, URZ ;  /* 0x0000000138387890 */ /* 0x000fe8000fffe0ff */
[----:B------:R-:W-:Y:S01]  /*6770*/  @P1 LEA R2, R2, UR50, 0x3 ;  /* 0x0000003202021c11 */ /* 0x000fe2000f8e18ff */
[----:B------:R-:W-:Y:S04]  /*6780*/  UISETP.NE.AND UP0, UPT, UR56, 0x4, UPT ;  /* 0x000000043800788c */ /* 0x000fe8000bf05270 */
[----:B------:R-:W-:Y:S01]  /*6790*/  @P1 VIADD R5, R2, 0xa0 ;  /* 0x000000a002051836 */ /* 0x000fe20000000000 */
[----:B------:R-:W-:Y:S04]  /*67a0*/  USEL UR56, UR56, URZ, UP0 ;  /* 0x000000ff38387287 */ /* 0x000fe80008000000 */
[----:B-1----:R-:W-:Y:S04]  /*67b0*/  @P1 PRMT R0, R0, 0x654, R5 ;  /* 0x0000065400001816 */ /* 0x002fe80000000005 */
[----:B------:R1:W-:Y:S04]  /*67c0*/  @P1 SYNCS.ARRIVE.TRANS64.RED.A1T0 RZ, [R0+URZ], RZ ;  /* 0x000000ff00ff19a7 */ /* 0x0003e800081004ff */
.L_x_96:
[----:B------:R-:W2:Y:S01]  /*67d0*/  @P1 SYNCS.PHASECHK.TRANS64.TRYWAIT P0, [R3+URZ+0x80], R4 ;  /* 0x00008004030015a7 */ /* 0x000ea200080011ff */
[----:B------:R-:W-:Y:S01]  /*67e0*/  BSSY B1, `(.L_x_97) ;  /* 0x0000016000017945 */ /* 0x000fe20003800000 */
[----:B--2---:R-:W-:Y:S03]  /*67f0*/  @P1 SEL R101, RZ, 0x1, !P0 ;  /* 0x00000001ff651807 */ /* 0x004fe60004000000 */
[----:B------:R-:W-:Y:S05]  /*6800*/  @!P1 BRA `(.L_x_98) ;  /* 0x00000000004c9947 */ /* 0x000fea0003800000 */
[----:B------:R-:W-:Y:S01]  /*6810*/  ISETP.NE.AND P0, PT, R101, RZ, PT ;  /* 0x000000ff6500720c */ /* 0x000fe20003f05270 */
[----:B------:R-:W-:Y:S01]  /*6820*/  BSSY B0, `(.L_x_99) ;  /* 0x000000b000007945 */ /* 0x000fe20003800000 */
[----:B------:R-:W-:Y:S11]  /*6830*/  ISETP.NE.AND P1, PT, R103, RZ, PT ;  /* 0x000000ff6700720c */ /* 0x000ff60003f25270 */
[----:B------:R-:W-:Y:S02]  /*6840*/  @!UPT UIADD3 URZ, UPT, UPT, URZ, URZ, URZ ;  /* 0x000000fffffff290 */ /* 0x000fe4000fffe0ff */
[C---:B------:R-:W-:Y:S01]  /*6850*/  @P1 IMAD R6, R102.reuse, 0x2000, R87 ;  /* 0x0000200066061824 */ /* 0x040fe200078e0257 */
[C---:B------:R-:W-:Y:S01]  /*6860*/  @P1 LEA R4, R102.reuse, R91, 0xd ;  /* 0x0000005b66041211 */ /* 0x040fe200078e68ff */
[C---:B------:R-:W-:Y:S02]  /*6870*/  @P1 IMAD R5, R102.reuse, 0x2000, R93 ;  /* 0x0000200066051824 */ /* 0x040fe400078e025d */
[----:B------:R-:W-:Y:S01]  /*6880*/  @P1 IMAD R2, R102, 0x2000, R99 ;  /* 0x0000200066021824 */ /* 0x000fe200078e0263 */
[----:B------:R-:W-:Y:S06]  /*6890*/  @P0 BRA `(.L_x_100) ;  /* 0x00000000000c0947 */ /* 0x000fec0003800000 */
[----:B-1----:R-:W-:Y:S04]  /*68a0*/  SHF.L.U32 R0, R86, 0x1f, RZ ;  /* 0x0000001f56007819 */ /* 0x002fe800000006ff */
[----:B------:R-:W1:Y:S02]  /*68b0*/  SYNCS.PHASECHK.TRANS64.TRYWAIT P0, [R3+URZ+0x80], R0 ;  /* 0x00008000030075a7 */ /* 0x000e6400080011ff */
[----:B-1----:R-:W-:Y:S05]  /*68c0*/  @!P0 BRA `(.L_x_101) ;  /* 0x0000002800208947 */ /* 0x002fea0003800000 */
.L_x_100:
[----:B------:R-:W-:Y:S05]  /*68d0*/  BSYNC B0 ;  /* 0x0000000000007941 */ /* 0x000fea0003800000 */
.L_x_99:
[----:B------:R-:W-:Y:S02]  /*68e0*/  ISETP.NE.AND P0, PT, R103, RZ, PT ;  /* 0x000000ff6700720c */ /* 0x000fe40003f05270 */
[----:B------:R-:W-:Y:S11]  /*68f0*/  IADD3 R102, PT, PT, R102, 0x1, RZ ;  /* 0x0000000166667810 */ /* 0x000ff60007ffe0ff */
[----:B------:R2:W4:Y:S04]  /*6900*/  @P0 LDS.128 R64, [R6] ;  /* 0x0000000006400984 */ /* 0x0005280000000c00 */
[----:B------:R2:W1:Y:S04]  /*6910*/  @P0 LDS.128 R60, [R5+0x10] ;  /* 0x00001000053c0984 */ /* 0x0004680000000c00 */
[----:B------:R2:W1:Y:S04]  /*6920*/  @P0 LDS.128 R56, [R4+0x20] ;  /* 0x0000200004380984 */ /* 0x0004680000000c00 */
[----:B------:R2:W1:Y:S02]  /*6930*/  @P0 LDS.128 R52, [R2+0x30] ;  /* 0x0000300002340984 */ /* 0x0004640000000c00 */
.L_x_98:
[----:B------:R-:W-:Y:S05]  /*6940*/  BSYNC B1 ;  /* 0x0000000000017941 */ /* 0x000fea0003800000 */
.L_x_97:
[----:B-1----:R-:W-:Y:S05]  /*6950*/  VIADD R3, R34, 0x10 ;  /* 0x0000001022037836 */ /* 0x002fea0000000000 */
[----:B------:R-:W-:Y:S04]  /*6960*/  SHF.R.U32.HI R3, RZ, 0x15, R3 ;  /* 0x00000015ff037819 */ /* 0x000fe80000011603 */
[----:B------:R-:W-:Y:S11]  /*6970*/  LOP3.LUT P0, RZ, R3, 0x3, R90, 0x48, !PT ;  /* 0x0000000303ff7812 */ /* 0x000ff6000780485a */
[----:B------:R-:W-:Y:S02]  /*6980*/  @!UPT UIADD3 URZ, UPT, UPT, URZ, URZ, URZ ;  /* 0x000000fffffff290 */ /* 0x000fe4000fffe0ff */
[----:B------:R-:W-:Y:S05]  /*6990*/  @!P0 BRA `(.L_x_102) ;  /* 0x0000000000408947 */ /* 0x000fea0003800000 */
[----:B------:R-:W1:Y:S01]  /*69a0*/  LDCU.64 UR8, c[0x4][0x70] ;  /* 0x01000e00ff0877ac */ /* 0x000e620008000a00 */
[----:B------:R-:W-:Y:S01]  /*69b0*/  MOV R3, 0x0 ;  /* 0x0000000000037802 */ /* 0x000fe20000000f00 */
[----:B------:R-:W-:Y:S02]  /*69c0*/  HFMA2 R12, -RZ, RZ, 0, 5.9604644775390625e-08 ;  /* 0x00000001ff0c7431 */ /* 0x000fe400000001ff */
[----:B------:R-:W-:Y:S02]  /*69d0*/  IMAD.MOV.U32 R8, RZ, RZ, 0x192 ;  /* 0x00000192ff087424 */ /* 0x000fe400078e00ff */
[----:B------:R-:W-:Y:S01]  /*69e0*/  IMAD.MOV.U32 R13, RZ, RZ, RZ ;  /* 0x000000ffff0d7224 */ /* 0x000fe200078e00ff */
[----:B------:R-:W5:Y:S01]  /*69f0*/  LDCU.64 UR6, c[0x4][0x78] ;  /* 0x01000f00ff0677ac */ /* 0x000f620008000a00 */
[----:B--2---:R-:W2:Y:S01]  /*6a00*/  LDC.64 R2, c[0x4][R3] ;  /* 0x0100000003027b82 */ /* 0x004ea20000000a00 */
[----:B------:R-:W3:Y:S01]  /*6a10*/  LDCU.64 UR4, c[0x4][0x10] ;  /* 0x01000200ff0477ac */ /* 0x000ee20008000a00 */
[----:B-1----:R-:W-:Y:S01]  /*6a20*/  MOV R5, UR9 ;  /* 0x0000000900057c02 */ /* 0x002fe20008000f00 */
[----:B------:R-:W-:Y:S01]  /*6a30*/  IMAD.U32 R4, RZ, RZ, UR8 ;  /* 0x00000008ff047e24 */ /* 0x000fe2000f8e00ff */
[----:B-----5:R-:W-:Y:S01]  /*6a40*/  MOV R7, UR7 ;  /* 0x0000000700077c02 */ /* 0x020fe20008000f00 */
[----:B------:R-:W-:Y:S01]  /*6a50*/  IMAD.U32 R6, RZ, RZ, UR6 ;  /* 0x00000006ff067e24 */ /* 0x000fe2000f8e00ff */
[----:B---3--:R-:W-:Y:S01]  /*6a60*/  MOV R11, UR5 ;  /* 0x00000005000b7c02 */ /* 0x008fe20008000f00 */
[----:B------:R-:W-:Y:S02]  /*6a70*/  IMAD.U32 R10, RZ, RZ, UR4 ;  /* 0x00000004ff0a7e24 */ /* 0x000fe4000f8e00ff */
[----:B------:R-:W-:Y:S07]  /*6a80*/  LEPC R20, `(.L_x_102) ;  /* 0x000000001014794e */ /* 0x000fee0000000000 */
[----:B--2-4-:R-:W-:Y:S05]  /*6a90*/  CALL.ABS.NOINC R2 ;  /* 0x0000000002007343 */ /* 0x014fea0003c00000 */
.L_x_102:
[----:B----4-:R-:W-:Y:S01]  /*6aa0*/  LOP3.LUT R20, R64, 0xffffe000, RZ, 0xc0, !PT ;  /* 0xffffe00040147812 */ /* 0x010fe200078ec0ff */
[----:B------:R-:W-:Y:S05]  /*6ab0*/  WARPSYNC.ALL ;  /* 0x0000000000007948 */ /* 0x000fea0003800000 */
[----:B------:R-:W-:Y:S01]  /*6ac0*/  R2UR UR4, R34 ;  /* 0x00000000220472ca */ /* 0x000fe200000e0000 */
[----:B------:R-:W1:Y:S01]  /*6ad0*/  S2R R104, SR_CgaCtaId ;  /* 0x0000000000687919 */ /* 0x000e620000008800 */
[----:B------:R-:W-:Y:S01]  /*6ae0*/  LOP3.LUT R21, R65, 0xffffe000, RZ, 0xc0, !PT ;  /* 0xffffe00041157812 */ /* 0x000fe200078ec0ff */
[----:B------:R-:W-:Y:S01]  /*6af0*/  IMAD.U32 R50, RZ, RZ, UR56 ;  /* 0x00000038ff327e24 */ /* 0x000fe2000f8e00ff */
[----:B------:R-:W-:Y:S01]  /*6b00*/  LOP3.LUT R49, R66, 0xffffe000, RZ, 0xc0, !PT ;  /* 0xffffe00042317812 */ /* 0x000fe200078ec0ff */
[----:B------:R-:W-:Y:S01]  /*6b10*/  BSSY.RECONVERGENT B0, `(.L_x_103) ;  /* 0x000005c000007945 */ /* 0x000fe20003800200 */
[----:B------:R-:W-:Y:S02]  /*6b20*/  LOP3.LUT R48, R56, 0xffffe000, RZ, 0xc0, !PT ;  /* 0xffffe00038307812 */ /* 0x000fe400078ec0ff */
[----:B------:R-:W-:Y:S02]  /*6b30*/  ISETP.NE.AND P6, PT, R98, RZ, PT ;  /* 0x000000ff6200720c */ /* 0x000fe40003fc5270 */
[----:B------:R-:W-:Y:S03]  /*6b40*/  ISETP.NE.AND P0, PT, R89, RZ, PT ;  /* 0x000000ff5900720c */ /* 0x000fe60003f05270 */
[----:B--2---:R-:W2:Y:S08]  /*6b50*/  LDTM.x16 R4, tmem[UR4+0x10] ;  /* 0x00001004000479ee */ /* 0x004eb00008240000 */
[----:B------:R-:W-:Y:S02]  /*6b60*/  @P6 LEA R50, R50, UR50, 0x3 ;  /* 0x0000003232326c11 */ /* 0x000fe4000f8e18ff */
[----:B------:R-:W-:Y:S03]  /*6b70*/  @P6 SHF.L.U32 R107, R86, 0x1f, RZ ;  /* 0x0000001f566b6819 */ /* 0x000fe600000006ff */
[----:B------:R-:W-:Y:S01]  /*6b80*/  @P6 VIADD R105, R50, 0xa0 ;  /* 0x000000a032696836 */ /* 0x000fe20000000000 */
[----:B------:R-:W-:Y:S04]  /*6b90*/  LEA R50, R102, UR50, 0x3 ;  /* 0x0000003266327c11 */ /* 0x000fe8000f8e18ff */
[----:B-1----:R-:W-:Y:S01]  /*6ba0*/  @P6 PRMT R105, R104, 0x654, R105 ;  /* 0x0000065468696816 */ /* 0x002fe20000000069 */
[C---:B--2---:R-:W-:Y:S01]  /*6bb0*/  FMUL R0, R33.reuse, R4 ;  /* 0x0000000421007220 */ /* 0x044fe20000400000 */
[C---:B------:R-:W-:Y:S01]  /*6bc0*/  FMUL R2, R33.reuse, R5 ;  /* 0x0000000521027220 */ /* 0x040fe20000400000 */
[C---:B------:R-:W-:Y:S01]  /*6bd0*/  FMUL R3, R33.reuse, R10 ;  /* 0x0000000a21037220 */ /* 0x040fe20000400000 */
[----:B------:R-:W-:Y:S01]  /*6be0*/  FMUL R4, R33, R11 ;  /* 0x0000000b21047220 */ /* 0x000fe20000400000 */
[C---:B------:R-:W-:Y:S01]  /*6bf0*/  FFMA R36, R35.reuse, R20, R0 ;  /* 0x0000001423247223 */ /* 0x040fe20000000000 */
[----:B------:R-:W-:Y:S01]  /*6c00*/  LOP3.LUT R20, R60, 0xffffe000, RZ, 0xc0, !PT ;  /* 0xffffe0003c147812 */ /* 0x000fe200078ec0ff */
[----:B------:R-:W-:Y:S01]  /*6c10*/  FFMA R37, R35, R21, R2 ;  /* 0x0000001523257223 */ /* 0x000fe20000000002 */
[----:B------:R-:W-:Y:S01]  /*6c20*/  LOP3.LUT R21, R67, 0xffffe000, RZ, 0xc0, !PT ;  /* 0xffffe00043157812 */ /* 0x000fe200078ec0ff */
[C---:B------:R-:W-:Y:S01]  /*6c30*/  FMUL R0, R33.reuse, R6 ;  /* 0x0000000621007220 */ /* 0x040fe20000400000 */
[----:B------:R-:W-:Y:S01]  /*6c40*/  F2FP.TF32.F32.PACK_B R36, R36 ;  /* 0x00000024ff24723e */ /* 0x000fe200024050ff */
[----:B------:R-:W-:Y:S01]  /*6c50*/  FMUL R2, R33, R7 ;  /* 0x0000000721027220 */ /* 0x000fe20000400000 */
[----:B------:R-:W-:Y:S01]  /*6c60*/  F2FP.TF32.F32.PACK_B R37, R37 ;  /* 0x00000025ff25723e */ /* 0x000fe200024050ff */
[----:B------:R-:W-:Y:S01]  /*6c70*/  FFMA R38, R35, R49, R0 ;  /* 0x0000003123267223 */ /* 0x000fe20000000000 */
[----:B------:R-:W-:Y:S01]  /*6c80*/  LOP3.LUT R49, R63, 0xffffe000, RZ, 0xc0, !PT ;  /* 0xffffe0003f317812 */ /* 0x000fe200078ec0ff */
[----:B------:R-:W-:Y:S01]  /*6c90*/  FFMA R39, R35, R21, R2 ;  /* 0x0000001523277223 */ /* 0x000fe20000000002 */
[----:B------:R-:W-:Y:S01]  /*6ca0*/  LOP3.LUT R21, R61, 0xffffe000, RZ, 0xc0, !PT ;  /* 0xffffe0003d157812 */ /* 0x000fe200078ec0ff */
[C---:B------:R-:W-:Y:S01]  /*6cb0*/  FMUL R0, R33.reuse, R8 ;  /* 0x0000000821007220 */ /* 0x040fe20000400000 */
[----:B------:R-:W-:Y:S01]  /*6cc0*/  F2FP.TF32.F32.PACK_B R38, R38 ;  /* 0x00000026ff26723e */ /* 0x000fe200024050ff */
[----:B------:R-:W-:Y:S01]  /*6cd0*/  FMUL R2, R33, R9 ;  /* 0x0000000921027220 */ /* 0x000fe20000400000 */
[----:B------:R-:W-:Y:S01]  /*6ce0*/  F2FP.TF32.F32.PACK_B R39, R39 ;  /* 0x00000027ff27723e */ /* 0x000fe200024050ff */
[C---:B------:R-:W-:Y:S01]  /*6cf0*/  FFMA R40, R35.reuse, R20, R0 ;  /* 0x0000001423287223 */ /* 0x040fe20000000000 */
[----:B------:R-:W-:Y:S01]  /*6d00*/  LOP3.LUT R20, R62, 0xffffe000, RZ, 0xc0, !PT ;  /* 0xffffe0003e147812 */ /* 0x000fe200078ec0ff */
[----:B------:R-:W-:Y:S01]  /*6d10*/  FFMA R41, R35, R21, R2 ;  /* 0x0000001523297223 */ /* 0x000fe20000000002 */
[----:B------:R-:W-:Y:S01]  /*6d20*/  FMUL R5, R33, R12 ;  /* 0x0000000c21057220 */ /* 0x000fe20000400000 */
[----:B------:R1:W-:Y:S01]  /*6d30*/  STS.128 [R87+0x2000], R36 ;  /* 0x0020002457007388 */ /* 0x0003e20000000c00 */
[----:B------:R-:W-:Y:S01]  /*6d40*/  LOP3.LUT R21, R57, 0xffffe000, RZ, 0xc0, !PT ;  /* 0xffffe00039157812 */ /* 0x000fe200078ec0ff */
[C---:B------:R-:W-:Y:S01]  /*6d50*/  FFMA R42, R35.reuse, R20, R3 ;  /* 0x00000014232a7223 */ /* 0x040fe20000000003 */
[----:B------:R-:W-:Y:S01]  /*6d60*/  FFMA R43, R35, R49, R4 ;  /* 0x00000031232b7223 */ /* 0x000fe20000000004 */
        /* <DEDUP_REMOVED lines=22> */
[----:B------:R-:W-:Y:S02]  /*6ed0*/  F2FP.TF32.F32.PACK_B R44, R44 ;  /* 0x0000002cff2c723e */ /* 0x000fe400024050ff */
[----:B------:R-:W-:Y:S02]  /*6ee0*/  F2FP.TF32.F32.PACK_B R45, R45 ;  /* 0x0000002dff2d723e */ /* 0x000fe400024050ff */
[----:B------:R-:W-:Y:S01]  /*6ef0*/  F2FP.TF32.F32.PACK_B R46, R46 ;  /* 0x0000002eff2e723e */ /* 0x000fe200024050ff */
[C---:B-1----:R-:W-:Y:S01]  /*6f00*/  FFMA R36, R35.reuse, R20, R9 ;  /* 0x0000001423247223 */ /* 0x042fe20000000009 */
[----:B------:R-:W-:Y:S01]  /*6f10*/  F2FP.TF32.F32.PACK_B R47, R47 ;  /* 0x0000002fff2f723e */ /* 0x000fe200024050ff */
[C---:B------:R-:W-:Y:S01]  /*6f20*/  FFMA R37, R35.reuse, R21, R10 ;  /* 0x0000001523257223 */ /* 0x040fe2000000000a */
[C---:B------:R-:W-:Y:S01]  /*6f30*/  FFMA R38, R35.reuse, R48, R11 ;  /* 0x0000003023267223 */ /* 0x040fe2000000000b */
[----:B------:R-:W-:Y:S01]  /*6f40*/  FFMA R39, R35, R49, R12 ;  /* 0x0000003123277223 */ /* 0x000fe2000000000c */
[----:B------:R-:W-:Y:S01]  /*6f50*/  F2FP.TF32.F32.PACK_B R36, R36 ;  /* 0x00000024ff24723e */ /* 0x000fe200024050ff */
[----:B------:R2:W-:Y:S01]  /*6f60*/  STS.128 [R91+0x2020], R44 ;  /* 0x0020202c5b007388 */ /* 0x0005e20000000c00 */
[----:B------:R-:W-:Y:S02]  /*6f70*/  F2FP.TF32.F32.PACK_B R37, R37 ;  /* 0x00000025ff25723e */ /* 0x000fe400024050ff */
        /* <DEDUP_REMOVED lines=8> */
[----:B-1----:R-:W1:Y:S02]  /*7000*/  FENCE.VIEW.ASYNC.S ;  /* 0x00000000000073c6 */ /* 0x002e640000000000 */
[----:B-1----:R-:W-:Y:S06]  /*7010*/  BAR.SYNC.DEFER_BLOCKING 0x1, 0x80 ;  /* 0x0042000000007b1d */ /* 0x002fec0000010000 */
[----:B------:R-:W-:Y:S05]  /*7020*/  @P0 BRA `(.L_x_104) ;  /* 0x0000000000280947 */ /* 0x000fea0003800000 */
[----:B------:R-:W-:Y:S01]  /*7030*/  R2UR UR10, R96 ;  /* 0x00000000600a72ca */ /* 0x000fe200000e0000 */
[----:B------:R-:W-:Y:S01]  /*7040*/  UIADD3 UR4, UP0, UPT, UR54, 0x680, URZ ;  /* 0x0000068036047890 */ /* 0x000fe2000ff1e0ff */
[----:B------:R-:W-:Y:S01]  /*7050*/  R2UR UR11, R94 ;  /* 0x000000005e0b72ca */ /* 0x000fe200000e0000 */
[----:B------:R-:W-:Y:S01]  /*7060*/  UIADD3 UR9, UPT, UPT, UR41, 0x10, URZ ;  /* 0x0000001029097890 */ /* 0x000fe2000fffe0ff */
[----:B------:R-:W-:Y:S01]  /*7070*/  R2UR UR12, R95 ;  /* 0x000000005f0c72ca */ /* 0x000fe200000e0000 */
[----:B------:R-:W-:Y:S02]  /*7080*/  UIADD3 UR8, UPT, UPT, UR50, 0x2200, URZ ;  /* 0x0000220032087890 */ /* 0x000fe4000fffe0ff */
[----:B------:R-:W-:Y:S10]  /*7090*/  UIADD3.X UR5, UPT, UPT, URZ, UR55, URZ, UP0, !UPT ;  /* 0x00000037ff057290 */ /* 0x000ff400087fe4ff */
[----:B------:R1:W-:Y:S01]  /*70a0*/  UTMASTG.4D.IM2COL [UR8], [UR4] ;  /* 0x00000008040073b5 */ /* 0x0003e20008058000 */
[----:B------:R0:W-:Y:S01]  /*70b0*/  UTMACMDFLUSH ;  /* 0x00000000000079b7 */ /* 0x0001e20000000000 */
[----:B-1----:R-:W-:Y:S04]  /*70c0*/  DEPBAR.LE SB0, 0x1 ;  /* 0x000080400000791a */ /* 0x002fe80000000000 */
.L_x_104:
[----:B------:R-:W-:Y:S05]  /*70d0*/  BSYNC.RECONVERGENT B0 ;  /* 0x0000000000007941 */ /* 0x000fea0003800200 */
.L_x_103:
[----:B------:R-:W-:Y:S01]  /*70e0*/  BAR.SYNC.DEFER_BLOCKING 0x1, 0x80 ;  /* 0x0042000000007b1d */ /* 0x000fe20000010000 */
[----:B------:R-:W-:Y:S04]  /*70f0*/  UIADD3 UR40, UPT, UPT, UR56, 0x1, URZ ;  /* 0x0000000138287890 */ /* 0x000fe8000fffe0ff */
[----:B------:R-:W-:Y:S04]  /*7100*/  UISETP.NE.AND UP0, UPT, UR40, 0x4, UPT ;  /* 0x000000042800788c */ /* 0x000fe8000bf05270 */
[----:B------:R-:W-:Y:S01]  /*7110*/  USEL UR40, UR40, URZ, UP0 ;  /* 0x000000ff28287287 */ /* 0x000fe20008000000 */
[----:B------:R1:W-:Y:S01]  /*7120*/  @P6 SYNCS.ARRIVE.TRANS64.RED.A1T0 RZ, [R105+URZ], RZ ;  /* 0x000000ff69ff69a7 */ /* 0x0003e200081004ff */
[----:B------:R-:W-:Y:S01]  /*7130*/  BSSY B1, `(.L_x_105) ;  /* 0x0000017000017945 */ /* 0x000fe20003800000 */
[----:B------:R-:W4:Y:S02]  /*7140*/  @P6 SYNCS.PHASECHK.TRANS64.TRYWAIT P0, [R50+URZ+0x80], R107 ;  /* 0x0000806b320065a7 */ /* 0x000f2400080011ff */
[----:B----4-:R-:W-:Y:S01]  /*7150*/  @P6 SEL R101, RZ, 0x1, !P0 ;  /* 0x00000001ff656807 */ /* 0x010fe20004000000 */
[----:B-1----:R-:W-:Y:S06]  /*7160*/  @!P6 BRA `(.L_x_106) ;  /* 0x00000000004ce947 */ /* 0x002fec0003800000 */
        /* <DEDUP_REMOVED lines=9> */
[----:B------:R-:W-:Y:S04]  /*7200*/  SHF.L.U32 R5, R86, 0x1f, RZ ;  /* 0x0000001f56057819 */ /* 0x000fe800000006ff */
[----:B------:R-:W1:Y:S02]  /*7210*/  SYNCS.PHASECHK.TRANS64.TRYWAIT P0, [R50+URZ+0x80], R5 ;  /* 0x00008005320075a7 */ /* 0x000e6400080011ff */
[----:B-1----:R-:W-:Y:S05]  /*7220*/  @!P0 BRA `(.L_x_109) ;  /* 0x0000001c00dc8947 */ /* 0x002fea0003800000 */
.L_x_108:
[----:B------:R-:W-:Y:S05]  /*7230*/  BSYNC B0 ;  /* 0x0000000000007941 */ /* 0x000fea0003800000 */
.L_x_107:
[----:B------:R-:W-:Y:S02]  /*7240*/  ISETP.NE.AND P0, PT, R103, RZ, PT ;  /* 0x000000ff6700720c */ /* 0x000fe40003f05270 */
[----:B------:R-:W-:Y:S11]  /*7250*/  IADD3 R102, PT, PT, R102, 0x1, RZ ;  /* 0x0000000166667810 */ /* 0x000ff60007ffe0ff */
[----:B------:R4:W1:Y:S04]  /*7260*/  @P0 LDS.128 R64, [R4] ;  /* 0x0000000004400984 */ /* 0x0008680000000c00 */
[----:B------:R4:W1:Y:S04]  /*7270*/  @P0 LDS.128 R60, [R3+0x10] ;  /* 0x00001000033c0984 */ /* 0x0008680000000c00 */
[----:B------:R4:W1:Y:S04]  /*7280*/  @P0 LDS.128 R56, [R2+0x20] ;  /* 0x0000200002380984 */ /* 0x0008680000000c00 */
[----:B------:R4:W1:Y:S02]  /*7290*/  @P0 LDS.128 R52, [R0+0x30] ;  /* 0x0000300000340984 */ /* 0x0008640000000c00 */
.L_x_106:
[----:B------:R-:W-:Y:S05]  /*72a0*/  BSYNC B1 ;  /* 0x0000000000017941 */ /* 0x000fea0003800000 */
.L_x_105:
[----:B----4-:R-:W-:Y:S05]  /*72b0*/  VIADD R3, R34, 0x20 ;  /* 0x0000002022037836 */ /* 0x010fea0000000000 */
        /* <DEDUP_REMOVED lines=9> */
[----:B------:R-:W4:Y:S01]  /*7350*/  LDCU.64 UR6, c[0x4][0x78] ;  /* 0x01000f00ff0677ac */ /* 0x000f220008000a00 */
[----:B------:R-:W2:Y:S01]  /*7360*/  LDC.64 R2, c[0x4][R3] ;  /* 0x0100000003027b82 */ /* 0x000ea20000000a00 */
[----:B------:R-:W5:Y:S01]  /*7370*/  LDCU.64 UR4, c[0x4][0x10] ;  /* 0x01000200ff0477ac */ /* 0x000f620008000a00 */
[----:B-1----:R-:W-:Y:S01]  /*7380*/  MOV R5, UR9 ;  /* 0x0000000900057c02 */ /* 0x002fe20008000f00 */
[----:B------:R-:W-:Y:S01]  /*7390*/  IMAD.U32 R4, RZ, RZ, UR8 ;  /* 0x00000008ff047e24 */ /* 0x000fe2000f8e00ff */
[----:B----4-:R-:W-:Y:S01]  /*73a0*/  MOV R7, UR7 ;  /* 0x0000000700077c02 */ /* 0x010fe20008000f00 */
[----:B------:R-:W-:Y:S01]  /*73b0*/  IMAD.U32 R6, RZ, RZ, UR6 ;  /* 0x00000006ff067e24 */ /* 0x000fe2000f8e00ff */
[----:B-----5:R-:W-:Y:S01]  /*73c0*/  MOV R11, UR5 ;  /* 0x00000005000b7c02 */ /* 0x020fe20008000f00 */
[----:B------:R-:W-:Y:S02]  /*73d0*/  IMAD.U32 R10, RZ, RZ, UR4 ;  /* 0x00000004ff0a7e24 */ /* 0x000fe4000f8e00ff */
[----:B------:R-:W-:Y:S07]  /*73e0*/  LEPC R20, `(.L_x_110) ;  /* 0x000000001014794e */ /* 0x000fee0000000000 */
[----:B--23--:R-:W-:Y:S05]  /*73f0*/  CALL.ABS.NOINC R2 ;  /* 0x0000000002007343 */ /* 0x00cfea0003c00000 */
.L_x_110:
[----:B-1----:R-:W-:Y:S01]  /*7400*/  LOP3.LUT R20, R64, 0xffffe000, RZ, 0xc0, !PT ;  /* 0xffffe00040147812 */ /* 0x002fe200078ec0ff */
[----:B------:R-:W-:Y:S05]  /*7410*/  WARPSYNC.ALL ;  /* 0x0000000000007948 */ /* 0x000fea0003800000 */
[----:B------:R-:W-:Y:S01]  /*7420*/  R2UR UR4, R34 ;  /* 0x00000000220472ca */ /* 0x000fe200000e0000 */
[----:B------:R-:W-:Y:S01]  /*7430*/  IMAD.U32 R105, RZ, RZ, UR40 ;  /* 0x00000028ff697e24 */ /* 0x000fe2000f8e00ff */
[----:B------:R-:W-:Y:S01]  /*7440*/  LOP3.LUT R21, R65, 0xffffe000, RZ, 0xc0, !PT ;  /* 0xffffe00041157812 */ /* 0x000fe200078ec0ff */
[----:B------:R-:W-:Y:S01]  /*7450*/  BSSY.RECONVERGENT B0, `(.L_x_111) ;  /* 0x000005d000007945 */ /* 0x000fe20003800200 */
[----:B------:R-:W-:Y:S02]  /*7460*/  LOP3.LUT R49, R66, 0xffffe000, RZ, 0xc0, !PT ;  /* 0xffffe00042317812 */ /* 0x000fe400078ec0ff */
[----:B------:R-:W-:Y:S02]  /*7470*/  LOP3.LUT R48, R62, 0xffffe000, RZ, 0xc0, !PT ;  /* 0xffffe0003e307812 */ /* 0x000fe400078ec0ff */
[----:B------:R-:W-:Y:S02]  /*7480*/  LOP3.LUT R50, R58, 0xffffe000, RZ, 0xc0, !PT ;  /* 0xffffe0003a327812 */ /* 0x000fe400078ec0ff */
[----:B------:R-:W-:Y:S02]  /*7490*/  ISETP.NE.AND P6, PT, R98, RZ, PT ;  /* 0x000000ff6200720c */ /* 0x000fe40003fc5270 */
[----:B------:R-:W-:Y:S01]  /*74a0*/  ISETP.NE.AND P0, PT, R89, RZ, PT ;  /* 0x000000ff5900720c */ /* 0x000fe20003f05270 */
[----:B------:R-:W1:Y:S01]  /*74b0*/  LDTM.x16 R4, tmem[UR4+0x20] ;  /* 0x00002004000479ee */ /* 0x000e620008240000 */
[----:B------:R-:W-:Y:S09]  /*74c0*/  LEA R106, R102, UR50, 0x3 ;  /* 0x00000032666a7c11 */ /* 0x000ff2000f8e18ff */
[----:B------:R-:W-:Y:S02]  /*74d0*/  @P6 LEA R105, R105, UR50, 0x3 ;  /* 0x0000003269696c11 */ /* 0x000fe4000f8e18ff */
[----:B------:R-:W-:Y:S03]  /*74e0*/  @P6 SHF.L.U32 R107, R86, 0x1f, RZ ;  /* 0x0000001f566b6819 */ /* 0x000fe600000006ff */
[----:B------:R-:W-:Y:S05]  /*74f0*/  @P6 VIADD R105, R105, 0xa0 ;  /* 0x000000a069696836 */ /* 0x000fea0000000000 */
[----:B------:R-:W-:Y:S01]  /*7500*/  @P6 PRMT R105, R104, 0x654, R105 ;  /* 0x0000065468696816 */ /* 0x000fe20000000069 */
[C---:B-1----:R-:W-:Y:S01]  /*7510*/  FMUL R0, R33.reuse, R4 ;  /* 0x0000000421007220 */ /* 0x042fe20000400000 */
[C---:B------:R-:W-:Y:S01]  /*7520*/  FMUL R2, R33.reuse, R5 ;  /* 0x0000000521027220 */ /* 0x040fe20000400000 */
[C---:B------:R-:W-:Y:S01]  /*7530*/  FMUL R3, R33.reuse, R10 ;  /* 0x0000000a21037220 */ /* 0x040fe20000400000 */
[----:B------:R-:W-:Y:S01]  /*7540*/  FMUL R4, R33, R11 ;  /* 0x0000000b21047220 */ /* 0x000fe20000400000 */
[C---:B--2---:R-:W-:Y:S01]  /*7550*/  FFMA R36, R35.reuse, R20, R0 ;  /* 0x0000001423247223 */ /* 0x044fe20000000000 */
        /* <DEDUP_REMOVED lines=10> */
[C---:B------:R-:W-:Y:S01]  /*7600*/  FMUL R0, R33.reuse, R8 ;  /* 0x0000000821007220 */ /* 0x040fe20000400000 */
[C---:B------:R-:W-:Y:S01]  /*7610*/  FMUL R2, R33.reuse, R9 ;  /* 0x0000000921027220 */ /* 0x040fe20000400000 */
[----:B------:R-:W-:Y:S01]  /*7620*/  F2FP.TF32.F32.PACK_B R38, R38 ;  /* 0x00000026ff26723e */ /* 0x000fe200024050ff */
[----:B------:R-:W-:Y:S01]  /*7630*/  FMUL R5, R33, R12 ;  /* 0x0000000c21057220 */ /* 0x000fe20000400000 */
[----:B------:R-:W-:Y:S01]  /*7640*/  F2FP.TF32.F32.PACK_B R39, R39 ;  /* 0x00000027ff27723e */ /* 0x000fe200024050ff */
[C---:B------:R-:W-:Y:S01]  /*7650*/  FFMA R40, R35.reuse, R20, R0 ;  /* 0x0000001423287223 */ /* 0x040fe20000000000 */
[C---:B------:R-:W-:Y:S01]  /*7660*/  FFMA R41, R35.reuse, R49, R2 ;  /* 0x0000003123297223 */ /* 0x040fe20000000002 */
[----:B------:R-:W-:Y:S01]  /*7670*/  FFMA R42, R35, R48, R3 ;  /* 0x00000030232a7223 */ /* 0x000fe20000000003 */
[----:B------:R-:W-:Y:S01]  /*7680*/  LOP3.LUT R20, R63, 0xffffe000, RZ, 0xc0, !PT ;  /* 0xffffe0003f147812 */ /* 0x000fe200078ec0ff */
[----:B------:R1:W-:Y:S01]  /*7690*/  STS.128 [R87+0x4000], R36 ;  /* 0x0040002457007388 */ /* 0x0003e20000000c00 */
[----:B------:R-:W-:Y:S01]  /*76a0*/  LOP3.LUT R48, R56, 0xffffe000, RZ, 0xc0, !PT ;  /* 0xffffe00038307812 */ /* 0x000fe200078ec0ff */
[----:B------:R-:W-:Y:S01]  /*76b0*/  FMUL R6, R33, R13 ;  /* 0x0000000d21067220 */ /* 0x000fe20000400000 */
[----:B------:R-:W-:Y:S01]  /*76c0*/  LOP3.LUT R21, R57, 0xffffe000, RZ, 0xc0, !PT ;  /* 0xffffe00039157812 */ /* 0x000fe200078ec0ff */
[----:B------:R-:W-:Y:S01]  /*76d0*/  FFMA R43, R35, R20, R4 ;  /* 0x00000014232b7223 */ /* 0x000fe20000000004 */
        /* <DEDUP_REMOVED lines=22> */
[----:B------:R-:W-:Y:S02]  /*7840*/  F2FP.TF32.F32.PACK_B R46, R46 ;  /* 0x0000002eff2e723e */ /* 0x000fe400024050ff */
[----:B------:R-:W-:Y:S01]  /*7850*/  F2FP.TF32.F32.PACK_B R47, R47 ;  /* 0x0000002fff2f723e */ /* 0x000fe200024050ff */
[C---:B-1----:R-:W-:Y:S01]  /*7860*/  FFMA R36, R35.reuse, R20, R9 ;  /* 0x0000001423247223 */ /* 0x042fe20000000009 */
[C---:B------:R-:W-:Y:S01]  /*7870*/  FFMA R37, R35.reuse, R21, R10 ;  /* 0x0000001523257223 */ /* 0x040fe2000000000a */
[C---:B------:R-:W-:Y:S01]  /*7880*/  FFMA R38, R35.reuse, R48, R11 ;  /* 0x0000003023267223 */ /* 0x040fe2000000000b */
[----:B------:R-:W-:Y:S01]  /*7890*/  FFMA R39, R35, R49, R12 ;  /* 0x0000003123277223 */ /* 0x000fe2000000000c */
[----:B------:R2:W-:Y:S01]  /*78a0*/  STS.128 [R91+0x4020], R44 ;  /* 0x0040202c5b007388 */ /* 0x0005e20000000c00 */
[----:B------:R-:W-:Y:S02]  /*78b0*/  F2FP.TF32.F32.PACK_B R36, R36 ;  /* 0x00000024ff24723e */ /* 0x000fe400024050ff */
        /* <DEDUP_REMOVED lines=22> */
.L_x_112:
[----:B------:R-:W-:Y:S05]  /*7a20*/  BSYNC.RECONVERGENT B0 ;  /* 0x0000000000007941 */ /* 0x000fea0003800200 */
.L_x_111:
        /* <DEDUP_REMOVED lines=21> */
.L_x_116:
[----:B------:R-:W-:Y:S05]  /*7b80*/  BSYNC B0 ;  /* 0x0000000000007941 */ /* 0x000fea0003800000 */
.L_x_115:
[----:B------:R-:W-:Y:S11]  /*7b90*/  ISETP.NE.AND P0, PT, R103, RZ, PT ;  /* 0x000000ff6700720c */ /* 0x000ff60003f05270 */
[----:B------:R-:W-:Y:S02]  /*7ba0*/  @!UPT UIADD3 URZ, UPT, UPT, URZ, URZ, URZ ;  /* 0x000000fffffff290 */ /* 0x000fe4000fffe0ff */
[----:B------:R4:W1:Y:S04]  /*7bb0*/  @P0 LDS.128 R64, [R3] ;  /* 0x0000000003400984 */ /* 0x0008680000000c00 */
[----:B------:R4:W1:Y:S04]  /*7bc0*/  @P0 LDS.128 R60, [R2+0x10] ;  /* 0x00001000023c0984 */ /* 0x0008680000000c00 */
[----:B------:R4:W1:Y:S04]  /*7bd0*/  @P0 LDS.128 R56, [R0+0x20] ;  /* 0x0000200000380984 */ /* 0x0008680000000c00 */
[----:B------:R4:W1:Y:S02]  /*7be0*/  @P0 LDS.128 R52, [R102+0x30] ;  /* 0x0000300066340984 */ /* 0x0008640000000c00 */
.L_x_114:
[----:B------:R-:W-:Y:S05]  /*7bf0*/  BSYNC B1 ;  /* 0x0000000000017941 */ /* 0x000fea0003800000 */
.L_x_113:
        /* <DEDUP_REMOVED lines=21> */
.L_x_118:
[----:B------:R-:W-:Y:S01]  /*7d50*/  ISETP.NE.AND P0, PT, R89, RZ, PT ;  /* 0x000000ff5900720c */ /* 0x000fe20003f05270 */
[----:B------:R-:W-:Y:S05]  /*7d60*/  WARPSYNC.ALL ;  /* 0x0000000000007948 */ /* 0x000fea0003800000 */
[----:B------:R-:W-:Y:S01]  /*7d70*/  R2UR UR4, R34 ;  /* 0x00000000220472ca */ /* 0x000fe200000e0000 */
[----:B------:R-:W-:Y:S01]  /*7d80*/  BSSY.RECONVERGENT B0, `(.L_x_119) ;  /* 0x000005d000007945 */ /* 0x000fe20003800200 */
[----:B------:R-:W-:Y:S02]  /*7d90*/  R2UR UR5, R100 ;  /* 0x00000000640572ca */ /* 0x000fe400000e0000 */
[----:B-1----:R-:W-:Y:S02]  /*7da0*/  LOP3.LUT R0, R64, 0xffffe000, RZ, 0xc0, !PT ;  /* 0xffffe00040007812 */ /* 0x002fe400078ec0ff */
[----:B------:R-:W-:Y:S02]  /*7db0*/  LOP3.LUT R2, R65, 0xffffe000, RZ, 0xc0, !PT ;  /* 0xffffe00041027812 */ /* 0x000fe400078ec0ff */
[----:B------:R-:W-:Y:S02]  /*7dc0*/  LOP3.LUT R3, R66, 0xffffe000, RZ, 0xc0, !PT ;  /* 0xffffe00042037812 */ /* 0x000fe400078ec0ff */
[----:B------:R-:W-:Y:S02]  /*7dd0*/  LOP3.LUT R20, R67, 0xffffe000, RZ, 0xc0, !PT ;  /* 0xffffe00043147812 */ /* 0x000fe400078ec0ff */
[----:B------:R-:W-:Y:S01]  /*7de0*/  LOP3.LUT R21, R60, 0xffffe000, RZ, 0xc0, !PT ;  /* 0xffffe0003c157812 */ /* 0x000fe200078ec0ff */
[----:B------:R-:W1:Y:S01]  /*7df0*/  LDTM.x16 R4, tmem[UR4+0x30] ;  /* 0x00003004000479ee */ /* 0x000e620008240000 */
[----:B--2---:R-:W-:Y:S01]  /*7e00*/  LOP3.LUT R36, R61, 0xffffe000, RZ, 0xc0, !PT ;  /* 0xffffe0003d247812 */ /* 0x004fe200078ec0ff */
[----:B------:R-:W-:Y:S01]  /*7e10*/  UIADD3 UR5, UPT, UPT, UR5, 0xf0, URZ ;  /* 0x000000f005057890 */ /* 0x000fe2000fffe0ff */
[----:B------:R-:W-:Y:S01]  /*7e20*/  LOP3.LUT R37, R62, 0xffffe000, RZ, 0xc0, !PT ;  /* 0xffffe0003e257812 */ /* 0x000fe200078ec0ff */
[----:B------:R-:W-:Y:S01]  /*7e30*/  NOP ;  /* 0x0000000000007918 */ /* 0x000fe20000000000 */
[----:B------:R-:W-:Y:S01]  /*7e40*/  LOP3.LUT R38, R63, 0xffffe000, RZ, 0xc0, !PT ;  /* 0xffffe0003f267812 */ /* 0x000fe200078ec0ff */
[----:B------:R-:W-:Y:S01]  /*7e50*/  UPRMT UR5, UR45, 0x654, UR5 ;  /* 0x000006542d057896 */ /* 0x000fe20008000005 */
[----:B------:R-:W-:Y:S02]  /*7e60*/  LOP3.LUT R39, R56, 0xffffe000, RZ, 0xc0, !PT ;  /* 0xffffe00038277812 */ /* 0x000fe400078ec0ff */
[----:B------:R-:W-:Y:S02]  /*7e70*/  LOP3.LUT R40, R57, 0xffffe000, RZ, 0xc0, !PT ;  /* 0xffffe00039287812 */ /* 0x000fe400078ec0ff */
[----:B------:R-:W-:Y:S02]  /*7e80*/  LOP3.LUT R41, R58, 0xffffe000, RZ, 0xc0, !PT ;  /* 0xffffe0003a297812 */ /* 0x000fe400078ec0ff */
[----:B------:R-:W-:Y:S02]  /*7e90*/  LOP3.LUT R42, R59, 0xffffe000, RZ, 0xc0, !PT ;  /* 0xffffe0003b2a7812 */ /* 0x000fe400078ec0ff */
[----:B-1----:R-:W-:Y:S01]  /*7ea0*/  SYNCS.ARRIVE.TRANS64.RED.A1T0 RZ, [UR5], RZ ;  /* 0x000000ffffff79a7 */ /* 0x002fe20008100405 */
[----:B------:R-:W-:Y:S02]  /*7eb0*/  LOP3.LUT R43, R52, 0xffffe000, RZ, 0xc0, !PT ;  /* 0xffffe000342b7812 */ /* 0x000fe400078ec0ff */
[----:B------:R-:W-:Y:S02]  /*7ec0*/  LOP3.LUT R44, R53, 0xffffe000, RZ, 0xc0, !PT ;  /* 0xffffe000352c7812 */ /* 0x000fe400078ec0ff */
[----:B------:R-:W-:Y:S02]  /*7ed0*/  LOP3.LUT R45, R54, 0xffffe000, RZ, 0xc0, !PT ;  /* 0xffffe000362d7812 */ /* 0x000fe400078ec0ff */
[----:B------:R-:W-:Y:S01]  /*7ee0*/  LOP3.LUT R46, R55, 0xffffe000, RZ, 0xc0, !PT ;  /* 0xffffe000372e7812 */ /* 0x000fe200078ec0ff */
[C---:B------:R-:W-:Y:S01]  /*7ef0*/  FMUL R4, R33.reuse, R4 ;  /* 0x0000000421047220 */ /* 0x040fe20000400000 */
[C---:B------:R-:W-:Y:S01]  /*7f00*/  FMUL R5, R33.reuse, R5 ;  /* 0x0000000521057220 */ /* 0x040fe20000400000 */
[C---:B------:R-:W-:Y:S01]  /*7f10*/  FMUL R6, R33.reuse, R6 ;  /* 0x0000000621067220 */ /* 0x040fe20000400000 */
[----:B------:R-:W-:Y:S01]  /*7f20*/  FMUL R7, R33, R7 ;  /* 0x0000000721077220 */ /* 0x000fe20000400000 */
[C---:B------:R-:W-:Y:S01]  /*7f30*/  FFMA R4, R35.reuse, R0, R4 ;  /* 0x0000000023047223 */ /* 0x040fe20000000004 */
[C---:B------:R-:W-:Y:S01]  /*7f40*/  FFMA R5, R35.reuse, R2, R5 ;  /* 0x0000000223057223 */ /* 0x040fe20000000005 */
[C---:B------:R-:W-:Y:S01]  /*7f50*/  FFMA R6, R35.reuse, R3, R6 ;  /* 0x0000000323067223 */ /* 0x040fe20000000006 */
[----:B------:R-:W-:Y:S01]  /*7f60*/  FFMA R7, R35, R20, R7 ;  /* 0x0000001423077223 */ /* 0x000fe20000000007 */
[C---:B------:R-:W-:Y:S01]  /*7f70*/  FMUL R8, R33.reuse, R8 ;  /* 0x0000000821087220 */ /* 0x040fe20000400000 */
[C---:B------:R-:W-:Y:S01]  /*7f80*/  FMUL R9, R33.reuse, R9 ;  /* 0x0000000921097220 */ /* 0x040fe20000400000 */
[C---:B------:R-:W-:Y:S01]  /*7f90*/  FMUL R10, R33.reuse, R10 ;  /* 0x0000000a210a7220 */ /* 0x040fe20000400000 */
        /* <DEDUP_REMOVED lines=9> */
[C---:B------:R-:W-:Y:S01]  /*8030*/  FMUL R12, R33.reuse, R12 ;  /* 0x0000000c210c7220 */ /* 0x040fe20000400000 */
[----:B------:R-:W-:Y:S01]  /*8040*/  F2FP.TF32.F32.PACK_B R8, R8 ;  /* 0x00000008ff08723e */ /* 0x000fe200024050ff */
[C---:B------:R-:W-:Y:S01]  /*8050*/  FMUL R13, R33.reuse, R13 ;  /* 0x0000000d210d7220 */ /* 0x040fe20000400000 */
[----:B------:R1:W-:Y:S01]  /*8060*/  STS.128 [R87+0x6000], R4 ;  /* 0x0060000457007388 */ /* 0x0003e20000000c00 */
        /* <DEDUP_REMOVED lines=8> */
[----:B------:R-:W-:Y:S01]  /*80f0*/  FFMA R15, R35, R42, R15 ;  /* 0x0000002a230f7223 */ /* 0x000fe2000000000f */
[C---:B------:R-:W-:Y:S01]  /*8100*/  FMUL R16, R33.reuse, R16 ;  /* 0x0000001021107220 */ /* 0x040fe20000400000 */
[----:B------:R-:W-:Y:S01]  /*8110*/  F2FP.TF32.F32.PACK_B R12, R12 ;  /* 0x0000000cff0c723e */ /* 0x000fe200024050ff */
[----:B------:R1:W-:Y:S01]  /*8120*/  STS.128 [R93+0x6010], R8 ;  /* 0x006010085d007388 */ /* 0x0003e20000000c00 */
        /* <DEDUP_REMOVED lines=10> */
[----:B------:R-:W-:Y:S02]  /*81d0*/  F2FP.TF32.F32.PACK_B R16, R16 ;  /* 0x00000010ff10723e */ /* 0x000fe400024050ff */
        /* <DEDUP_REMOVED lines=22> */
[----:B--2---:R-:W-:Y:S04]  /*8340*/  DEPBAR.LE SB0, 0x1 ;  /* 0x000080400000791a */ /* 0x004fe80000000000 */
.L_x_120:
[----:B------:R-:W-:Y:S05]  /*8350*/  BSYNC.RECONVERGENT B0 ;  /* 0x0000000000007941 */ /* 0x000fea0003800200 */
.L_x_119:
[----:B------:R-:W-:Y:S01]  /*8360*/  BAR.SYNC.DEFER_BLOCKING 0x1, 0x80 ;  /* 0x0042000000007b1d */ /* 0x000fe20000010000 */
[----:B------:R-:W-:Y:S01]  /*8370*/  UISETP.NE.AND UP0, UPT, UR52, -0x4, UPT ;  /* 0xfffffffc3400788c */ /* 0x000fe2000bf05270 */
[----:B------:R-:W-:Y:S08]  /*8380*/  IADD3 R0, PT, PT, R30, 0x1, RZ ;  /* 0x000000011e007810 */ /* 0x000ff00007ffe0ff */
[----:B------:R-:W-:Y:S05]  /*8390*/  BRA.U !UP0, `(.L_x_121) ;  /* 0x0000000108247547 */ /* 0x000fea000b800000 */
[----:B------:R-:W-:Y:S01]  /*83a0*/  ISETP.NE.AND P0, PT, R98, RZ, PT ;  /* 0x000000ff6200720c */ /* 0x000fe20003f05270 */
[----:B------:R-:W-:Y:S01]  /*83b0*/  IMAD.U32 R2, RZ, RZ, UR56 ;  /* 0x00000038ff027e24 */ /* 0x000fe2000f8e00ff */
[----:B------:R-:W-:Y:S04]  /*83c0*/  UIADD3 UR56, UPT, UPT, UR56, 0x1, URZ ;  /* 0x0000000138387890 */ /* 0x000fe8000fffe0ff */
[----:B------:R-:W-:Y:S04]  /*83d0*/  UISETP.NE.AND UP0, UPT, UR56, 0x4, UPT ;  /* 0x000000043800788c */ /* 0x000fe8000bf05270 */
[----:B------:R-:W-:Y:S03]  /*83e0*/  USEL UR56, UR56, URZ, UP0 ;  /* 0x000000ff38387287 */ /* 0x000fe60008000000 */
[----:B------:R-:W-:Y:S05]  /*83f0*/  @P0 LEA R2, R2, UR50, 0x3 ;  /* 0x0000003202020c11 */ /* 0x000fea000f8e18ff */
[----:B------:R-:W-:Y:S05]  /*8400*/  @P0 VIADD R3, R2, 0xa0 ;  /* 0x000000a002030836 */ /* 0x000fea0000000000 */
[----:B------:R-:W-:Y:S04]  /*8410*/  @P0 PRMT R3, R104, 0x654, R3 ;  /* 0x0000065468030816 */ /* 0x000fe80000000003 */
[----:B------:R2:W-:Y:S03]  /*8420*/  @P0 SYNCS.ARRIVE.TRANS64.RED.A1T0 RZ, [R3+URZ], RZ ;  /* 0x000000ff03ff09a7 */ /* 0x0005e600081004ff */
.L_x_121:
[----:B------:R-:W-:Y:S01]  /*8430*/  ISETP.NE.AND P1, PT, R92, RZ, PT ;  /* 0x000000ff5c00720c */ /* 0x000fe20003f25270 */
[----:B------:R-:W-:Y:S01]  /*8440*/  UIADD3 UR52, UPT, UPT, UR52, 0x4, URZ ;  /* 0x0000000434347890 */ /* 0x000fe2000fffe0ff */
[----:B------:R-:W-:Y:S01]  /*8450*/  ISETP.NE.AND P0, PT, R0, 0x2, PT ;  /* 0x000000020000780c */ /* 0x000fe20003f05270 */
[----:B------:R-:W-:Y:S01]  /*8460*/  UMOV UR57, UR51 ;  /* 0x0000003300397c82 */ /* 0x000fe20008000000 */
[----:B------:R-:W-:Y:S01]  /*8470*/  LOP3.LUT R84, R84, 0x1, RZ, 0x3c, !PT ;  /* 0x0000000154547812 */ /* 0x000fe200078e3cff */
[----:B-1----:R-:W-:Y:S01]  /*8480*/  IMAD.IADD R16, R29, 0x1, R51 ;  /* 0x000000011d107824 */ /* 0x002fe200078e0233 */
[----:B------:R-:W-:Y:S01]  /*8490*/  SEL R2, RZ, 0x1, P0 ;  /* 0x00000001ff027807 */ /* 0x000fe20000000000 */
[----:B------:R-:W-:Y:S01]  /*84a0*/  IMAD.IADD R19, R31, 0x1, R78 ;  /* 0x000000011f137824 */ /* 0x000fe200078e024e */
[----:B------:R-:W-:Y:S02]  /*84b0*/  SEL R30, R0, RZ, P0 ;  /* 0x000000ff001e7207 */ /* 0x000fe40000000000 */
[----:B------:R-:W-:Y:S03]  /*84c0*/  LOP3.LUT R85, R85, R2, RZ, 0x3c, !PT ;  /* 0x0000000255557212 */ /* 0x000fe600078e3cff */
[----:B------:R-:W-:Y:S05]  /*84d0*/  @P1 BRA `(.L_x_122) ;  /* 0xffffffcc00241947 */ /* 0x000fea000383ffff */
[----:B------:R-:W-:-:S09]  /*84e0*/  UISETP.NE.AND UP0, UPT, UR53, URZ, UPT ;  /* 0x000000ff3500728c */ /* 0x000fd2000bf05270 */
[----:B------:R-:W-:Y:S05]  /*84f0*/  BRA.U !UP0, `(.L_x_123) ;  /* 0x0000000108487547 */ /* 0x000fea000b800000 */
[----:B------:R-:W1:Y:S02]  /*8500*/  LDCU.64 UR4, c[0x0][0x890] ;  /* 0x00011200ff0477ac */ /* 0x000e640008000a00 */
[----:B-1----:R-:W-:-:S04]  /*8510*/  UISETP.NE.U32.AND UP0, UPT, UR4, URZ, UPT ;  /* 0x000000ff0400728c */ /* 0x002fc8000bf05070 */
[----:B------:R-:W-:-:S09]  /*8520*/  UISETP.NE.AND.EX UP0, UPT, UR5, URZ, UPT, UP0 ;  /* 0x000000ff0500728c */ /* 0x000fd2000bf05300 */
[----:B------:R-:W-:Y:S05]  /*8530*/  BRA.U UP0, `(.L_x_124) ;  /* 0x00000001000c7547 */ /* 0x000fea000b800000 */
[----:B------:R-:W-:-:S13]  /*8540*/  FSETP.NEU.AND P0, PT, R35, RZ, PT ;  /* 0x000000ff2300720b */ /* 0x000fda0003f0d000 */
[----:B------:R-:W-:Y:S05]  /*8550*/  @!P0 EXIT ;  /* 0x000000000000894d */ /* 0x000fea0003800000 */
[----:B------:R-:W-:Y:S05]  /*8560*/  BRA `(.L_x_123) ;  /* 0x00000000002c7947 */ /* 0x000fea0003800000 */
.L_x_124:
[----:B------:R-:W-:Y:S01]  /*8570*/  ISETP.NE.AND P0, PT, R97, RZ, PT ;  /* 0x000000ff6100720c */ /* 0x000fe20003f05270 */
[----:B------:R-:W-:-:S12]  /*8580*/  BSSY.RECONVERGENT B0, `(.L_x_123) ;  /* 0x0000009000007945 */ /* 0x000fd80003800200 */
[----:B------:R-:W-:Y:S05]  /*8590*/  @P0 BRA `(.L_x_125) ;  /* 0x0000000000140947 */ /* 0x000fea0003800000 */
[----:B------:R-:W1:Y:S02]  /*85a0*/  LDCU.64 UR4, c[0x0][0x888] ;  /* 0x00011100ff0477ac */ /* 0x000e640008000a00 */
[----:B-1----:R-:W-:-:S04]  /*85b0*/  ISETP.NE.U32.AND P0, PT, RZ, UR4, PT ;  /* 0x00000004ff007c0c */ /* 0x002fc8000bf05070 */
[----:B------:R-:W-:-:S13]  /*85c0*/  ISETP.NE.AND.EX P0, PT, RZ, UR5, PT, P0 ;  /* 0x00000005ff007c0c */ /* 0x000fda000bf05300 */
[----:B------:R-:W-:Y:S05]  /*85d0*/  @!P0 EXIT ;  /* 0x000000000000894d */ /* 0x000fea0003800000 */
[----:B------:R-:W-:Y:S05]  /*85e0*/  BRA `(.L_x_126) ;  /* 0x0000000000087947 */ /* 0x000fea0003800000 */
.L_x_125:
[----:B------:R-:W-:-:S13]  /*85f0*/  FSETP.NEU.AND P0, PT, R35, RZ, PT ;  /* 0x000000ff2300720b */ /* 0x000fda0003f0d000 */
[----:B------:R-:W-:Y:S05]  /*8600*/  @!P0 EXIT ;  /* 0x000000000000894d */ /* 0x000fea0003800000 */
.L_x_126:
[----:B------:R-:W-:Y:S05]  /*8610*/  BSYNC.RECONVERGENT B0 ;  /* 0x0000000000007941 */ /* 0x000fea0003800200 */
.L_x_123:
[----:B------:R-:W-:Y:S01]  /*8620*/  ULEA UR4, UR56, UR50, 0x3 ;  /* 0x0000003238047291 */ /* 0x000fe2000f8e18ff */
[----:B------:R-:W-:-:S04]  /*8630*/  DEPBAR.LE SB0, 0x0 ;  /* 0x000080000000791a */ /* 0x000fc80000000000 */
[----:B------:R-:W-:-:S04]  /*8640*/  UIADD3 UR4, UPT, UPT, UR4, 0xa0, URZ ;  /* 0x000000a004047890 */ /* 0x000fc8000fffe0ff */
[----:B------:R-:W-:-:S09]  /*8650*/  UPRMT UR4, UR45, 0x654, UR4 ;  /* 0x000006542d047896 */ /* 0x000fd20008000004 */
[----:B------:R-:W-:Y:S01]  /*8660*/  SYNCS.ARRIVE.TRANS64.RED.A1T0 RZ, [UR4], RZ ;  /* 0x000000ffffff79a7 */ /* 0x000fe20008100404 */
[----:B------:R-:W-:Y:S05]  /*8670*/  EXIT ;  /* 0x000000000000794d */ /* 0x000fea0003800000 */
.L_x_19:
[----:B------:R-:W-:Y:S07]  /*8680*/  MOV R2, UR9 ;  /* 0x0000000900027c02 */ /* 0x000fee0008000f00 */
.L_x_127:
[----:B-1----:R1:W2:Y:S02]  /*8690*/  SYNCS.PHASECHK.TRANS64.TRYWAIT P1, [R2+URZ+0x40], R5 ;  /* 0x00004005020075a7 */ /* 0x0022a400080211ff */
[----:B--2---:R-:W-:Y:S05]  /*86a0*/  @!P1 NANOSLEEP.SYNCS 0x989680 ;  /* 0x009896800000995d */ /* 0x004fea0003900000 */
[----:B------:R-:W2:Y:S02]  /*86b0*/  @!P1 SYNCS.PHASECHK.TRANS64 P1, [R2+URZ+0x40], R5 ;  /* 0x00004005020095a7 */ /* 0x000ea400080210ff */
[----:B--2---:R-:W-:Y:S05]  /*86c0*/  @!P1 BRA `(.L_x_127) ;  /* 0xfffffffc00f09947 */ /* 0x004fea000383ffff */
[----:B------:R-:W-:Y:S05]  /*86d0*/  BRA `(.L_x_18) ;  /* 0xffffff9000507947 */ /* 0x000fea000383ffff */
.L_x_25:
[----:B------:R-:W-:Y:S07]  /*86e0*/  MOV R2, UR9 ;  /* 0x0000000900027c02 */ /* 0x000fee0008000f00 */
.L_x_128:
[----:B-1----:R1:W2:Y:S02]  /*86f0*/  SYNCS.PHASECHK.TRANS64.TRYWAIT P0, [R2+URZ+0x40], R5 ;  /* 0x00004005020075a7 */ /* 0x0022a400080011ff */
[----:B--2---:R-:W-:Y:S05]  /*8700*/  @!P0 NANOSLEEP.SYNCS 0x989680 ;  /* 0x009896800000895d */ /* 0x004fea0003900000 */
[----:B------:R-:W2:Y:S02]  /*8710*/  @!P0 SYNCS.PHASECHK.TRANS64 P0, [R2+URZ+0x40], R5 ;  /* 0x00004005020085a7 */ /* 0x000ea400080010ff */
[----:B--2---:R-:W-:Y:S05]  /*8720*/  @!P0 BRA `(.L_x_128) ;  /* 0xfffffffc00f08947 */ /* 0x004fea000383ffff */
[----:B------:R-:W-:Y:S05]  /*8730*/  BRA `(.L_x_24) ;  /* 0xffffff9400b87947 */ /* 0x000fea000383ffff */
.L_x_29:
[----:B-1----:R-:W-:-:S07]  /*8740*/  MOV R2, UR22 ;  /* 0x0000001600027c02 */ /* 0x002fce0008000f00 */
.L_x_129:
[----:B-1----:R1:W4:Y:S02]  /*8750*/  SYNCS.PHASECHK.TRANS64.TRYWAIT P0, [R2+URZ+0xd0], R3 ;  /* 0x0000d003020075a7 */ /* 0x00232400080011ff */
[----:B----4-:R-:W-:Y:S05]  /*8760*/  @!P0 NANOSLEEP.SYNCS 0x989680 ;  /* 0x009896800000895d */ /* 0x010fea0003900000 */
[----:B------:R-:W4:Y:S02]  /*8770*/  @!P0 SYNCS.PHASECHK.TRANS64 P0, [R2+URZ+0xd0], R3 ;  /* 0x0000d003020085a7 */ /* 0x000f2400080010ff */
[----:B----4-:R-:W-:Y:S05]  /*8780*/  @!P0 BRA `(.L_x_129) ;  /* 0xfffffffc00f08947 */ /* 0x010fea000383ffff */
[----:B------:R-:W-:Y:S05]  /*8790*/  BRA `(.L_x_130) ;  /* 0xffffff98007c7947 */ /* 0x000fea000383ffff */
.L_x_33:
[----:B------:R-:W-:-:S07]  /*87a0*/  MOV R0, UR4 ;  /* 0x0000000400007c02 */ /* 0x000fce0008000f00 */
.L_x_131:
[----:B-1----:R1:W4:Y:S02]  /*87b0*/  SYNCS.PHASECHK.TRANS64.TRYWAIT P0, [R0+URZ], R3 ;  /* 0x00000003000075a7 */ /* 0x00232400080011ff */
[----:B----4-:R-:W-:Y:S05]  /*87c0*/  @!P0 NANOSLEEP.SYNCS 0x989680 ;  /* 0x009896800000895d */ /* 0x010fea0003900000 */
[----:B------:R-:W4:Y:S02]  /*87d0*/  @!P0 SYNCS.PHASECHK.TRANS64 P0, [R0+URZ], R3 ;  /* 0x00000003000085a7 */ /* 0x000f2400080010ff */
[----:B----4-:R-:W-:Y:S05]  /*87e0*/  @!P0 BRA `(.L_x_131) ;  /* 0xfffffffc00f08947 */ /* 0x010fea000383ffff */
[----:B------:R-:W-:Y:S05]  /*87f0*/  BRA `(.L_x_132) ;  /* 0xffffff9c00d47947 */ /* 0x000fea000383ffff */
.L_x_34:
[----:B------:R-:W-:-:S07]  /*8800*/  MOV R0, UR4 ;  /* 0x0000000400007c02 */ /* 0x000fce0008000f00 */
.L_x_133:
[----:B-1----:R1:W4:Y:S02]  /*8810*/  SYNCS.PHASECHK.TRANS64.TRYWAIT P0, [R0+URZ], R3 ;  /* 0x00000003000075a7 */ /* 0x00232400080011ff */
[----:B----4-:R-:W-:Y:S05]  /*8820*/  @!P0 NANOSLEEP.SYNCS 0x989680 ;  /* 0x009896800000895d */ /* 0x010fea0003900000 */
[----:B------:R-:W4:Y:S02]  /*8830*/  @!P0 SYNCS.PHASECHK.TRANS64 P0, [R0+URZ], R3 ;  /* 0x00000003000085a7 */ /* 0x000f2400080010ff */
[----:B----4-:R-:W-:Y:S05]  /*8840*/  @!P0 BRA `(.L_x_133) ;  /* 0xfffffffc00f08947 */ /* 0x010fea000383ffff */
[----:B------:R-:W-:Y:S05]  /*8850*/  BRA `(.L_x_134) ;  /* 0xffffff9c00e47947 */ /* 0x000fea000383ffff */
.L_x_35:
[----:B------:R-:W-:-:S07]  /*8860*/  MOV R0, UR4 ;  /* 0x0000000400007c02 */ /* 0x000fce0008000f00 */
.L_x_135:
[----:B-1----:R1:W4:Y:S02]  /*8870*/  SYNCS.PHASECHK.TRANS64.TRYWAIT P0, [R0+URZ], R3 ;  /* 0x00000003000075a7 */ /* 0x00232400080011ff */
[----:B----4-:R-:W-:Y:S05]  /*8880*/  @!P0 NANOSLEEP.SYNCS 0x989680 ;  /* 0x009896800000895d */ /* 0x010fea0003900000 */
[----:B------:R-:W4:Y:S02]  /*8890*/  @!P0 SYNCS.PHASECHK.TRANS64 P0, [R0+URZ], R3 ;  /* 0x00000003000085a7 */ /* 0x000f2400080010ff */
[----:B----4-:R-:W-:Y:S05]  /*88a0*/  @!P0 BRA `(.L_x_135) ;  /* 0xfffffffc00f08947 */ /* 0x010fea000383ffff */
[----:B------:R-:W-:Y:S05]  /*88b0*/  BRA `(.L_x_136) ;  /* 0xffffff9c00f47947 */ /* 0x000fea000383ffff */
.L_x_36:
[----:B------:R-:W-:-:S07]  /*88c0*/  MOV R0, UR4 ;  /* 0x0000000400007c02 */ /* 0x000fce0008000f00 */
.L_x_137:
[----:B-1----:R1:W4:Y:S02]  /*88d0*/  SYNCS.PHASECHK.TRANS64.TRYWAIT P0, [R0+URZ], R3 ;  /* 0x00000003000075a7 */ /* 0x00232400080011ff */
[----:B----4-:R-:W-:Y:S05]  /*88e0*/  @!P0 NANOSLEEP.SYNCS 0x989680 ;  /* 0x009896800000895d */ /* 0x010fea0003900000 */
[----:B------:R-:W4:Y:S02]  /*88f0*/  @!P0 SYNCS.PHASECHK.TRANS64 P0, [R0+URZ], R3 ;  /* 0x00000003000085a7 */ /* 0x000f2400080010ff */
[----:B----4-:R-:W-:Y:S05]  /*8900*/  @!P0 BRA `(.L_x_137) ;  /* 0xfffffffc00f08947 */ /* 0x010fea000383ffff */
[----:B------:R-:W-:Y:S05]  /*8910*/  BRA `(.L_x_138) ;  /* 0xffffffa000047947 */ /* 0x000fea000383ffff */
.L_x_37:
[----:B------:R-:W-:-:S07]  /*8920*/  MOV R0, UR4 ;  /* 0x0000000400007c02 */ /* 0x000fce0008000f00 */
.L_x_139:
[----:B-1----:R1:W4:Y:S02]  /*8930*/  SYNCS.PHASECHK.TRANS64.TRYWAIT P0, [R0+URZ], R3 ;  /* 0x00000003000075a7 */ /* 0x00232400080011ff */
[----:B----4-:R-:W-:Y:S05]  /*8940*/  @!P0 NANOSLEEP.SYNCS 0x989680 ;  /* 0x009896800000895d */ /* 0x010fea0003900000 */
[----:B------:R-:W4:Y:S02]  /*8950*/  @!P0 SYNCS.PHASECHK.TRANS64 P0, [R0+URZ], R3 ;  /* 0x00000003000085a7 */ /* 0x000f2400080010ff */
[----:B----4-:R-:W-:Y:S05]  /*8960*/  @!P0 BRA `(.L_x_139) ;  /* 0xfffffffc00f08947 */ /* 0x010fea000383ffff */
[----:B------:R-:W-:Y:S05]  /*8970*/  BRA `(.L_x_140) ;  /* 0xffffffa000147947 */ /* 0x000fea000383ffff */
.L_x_38:
[----:B------:R-:W-:-:S07]  /*8980*/  MOV R0, UR4 ;  /* 0x0000000400007c02 */ /* 0x000fce0008000f00 */
.L_x_141:
[----:B-1----:R1:W4:Y:S02]  /*8990*/  SYNCS.PHASECHK.TRANS64.TRYWAIT P0, [R0+URZ], R3 ;  /* 0x00000003000075a7 */ /* 0x00232400080011ff */
[----:B----4-:R-:W-:Y:S05]  /*89a0*/  @!P0 NANOSLEEP.SYNCS 0x989680 ;  /* 0x009896800000895d */ /* 0x010fea0003900000 */
[----:B------:R-:W4:Y:S02]  /*89b0*/  @!P0 SYNCS.PHASECHK.TRANS64 P0, [R0+URZ], R3 ;  /* 0x00000003000085a7 */ /* 0x000f2400080010ff */
[----:B----4-:R-:W-:Y:S05]  /*89c0*/  @!P0 BRA `(.L_x_141) ;  /* 0xfffffffc00f08947 */ /* 0x010fea000383ffff */
[----:B------:R-:W-:Y:S05]  /*89d0*/  BRA `(.L_x_142) ;  /* 0xffffffa000247947 */ /* 0x000fea000383ffff */
.L_x_39:
[----:B------:R-:W-:-:S07]  /*89e0*/  MOV R0, UR4 ;  /* 0x0000000400007c02 */ /* 0x000fce0008000f00 */
.L_x_143:
[----:B-1----:R1:W4:Y:S02]  /*89f0*/  SYNCS.PHASECHK.TRANS64.TRYWAIT P0, [R0+URZ], R3 ;  /* 0x00000003000075a7 */ /* 0x00232400080011ff */
[----:B----4-:R-:W-:Y:S05]  /*8a00*/  @!P0 NANOSLEEP.SYNCS 0x989680 ;  /* 0x009896800000895d */ /* 0x010fea0003900000 */
[----:B------:R-:W4:Y:S02]  /*8a10*/  @!P0 SYNCS.PHASECHK.TRANS64 P0, [R0+URZ], R3 ;  /* 0x00000003000085a7 */ /* 0x000f2400080010ff */
[----:B----4-:R-:W-:Y:S05]  /*8a20*/  @!P0 BRA `(.L_x_143) ;  /* 0xfffffffc00f08947 */ /* 0x010fea000383ffff */
[----:B------:R-:W-:Y:S05]  /*8a30*/  BRA `(.L_x_144) ;  /* 0xffffffa000347947 */ /* 0x000fea000383ffff */
.L_x_42:
[----:B------:R-:W-:-:S07]  /*8a40*/  MOV R4, UR45 ;  /* 0x0000002d00047c02 */ /* 0x000fce0008000f00 */
.L_x_145:
[----:B-1----:R1:W2:Y:S02]  /*8a50*/  SYNCS.PHASECHK.TRANS64.TRYWAIT P1, [R4+URZ+0xd8], R7 ;  /* 0x0000d807040075a7 */ /* 0x0022a400080211ff */
[----:B--2---:R-:W-:Y:S05]  /*8a60*/  @!P1 NANOSLEEP.SYNCS 0x989680 ;  /* 0x009896800000995d */ /* 0x004fea0003900000 */
[----:B------:R-:W2:Y:S02]  /*8a70*/  @!P1 SYNCS.PHASECHK.TRANS64 P1, [R4+URZ+0xd8], R7 ;  /* 0x0000d807040095a7 */ /* 0x000ea400080210ff */
[----:B--2---:R-:W-:Y:S05]  /*8a80*/  @!P1 BRA `(.L_x_145) ;  /* 0xfffffffc00f09947 */ /* 0x004fea000383ffff */
[----:B------:R-:W-:Y:S05]  /*8a90*/  BRA `(.L_x_146) ;  /* 0xffffffa0009c7947 */ /* 0x000fea000383ffff */
.L_x_43:
[----:B-1----:R-:W-:-:S07]  /*8aa0*/  MOV R4, UR45 ;  /* 0x0000002d00047c02 */ /* 0x002fce0008000f00 */
.L_x_147:
[----:B-1----:R1:W2:Y:S02]  /*8ab0*/  SYNCS.PHASECHK.TRANS64.TRYWAIT P1, [R4+URZ+0xd0], R5 ;  /* 0x0000d005040075a7 */ /* 0x0022a400080211ff */
[----:B--2---:R-:W-:Y:S05]  /*8ac0*/  @!P1 NANOSLEEP.SYNCS 0x989680 ;  /* 0x009896800000995d */ /* 0x004fea0003900000 */
[----:B------:R-:W2:Y:S02]  /*8ad0*/  @!P1 SYNCS.PHASECHK.TRANS64 P1, [R4+URZ+0xd0], R5 ;  /* 0x0000d005040095a7 */ /* 0x000ea400080210ff */
[----:B--2---:R-:W-:Y:S05]  /*8ae0*/  @!P1 BRA `(.L_x_147) ;  /* 0xfffffffc00f09947 */ /* 0x004fea000383ffff */
[----:B------:R-:W-:Y:S05]  /*8af0*/  BRA `(.L_x_148) ;  /* 0xffffffa000a47947 */ /* 0x000fea000383ffff */
.L_x_51:
[----:B------:R-:W-:-:S07]  /*8b00*/  MOV R0, UR6 ;  /* 0x0000000600007c02 */ /* 0x000fce0008000f00 */
.L_x_149:
[----:B-1----:R1:W2:Y:S02]  /*8b10*/  SYNCS.PHASECHK.TRANS64.TRYWAIT P0, [R0+URZ+0xd0], R5 ;  /* 0x0000d005000075a7 */ /* 0x0022a400080011ff */
[----:B--2---:R-:W-:Y:S05]  /*8b20*/  @!P0 NANOSLEEP.SYNCS 0x989680 ;  /* 0x009896800000895d */ /* 0x004fea0003900000 */
[----:B------:R-:W2:Y:S02]  /*8b30*/  @!P0 SYNCS.PHASECHK.TRANS64 P0, [R0+URZ+0xd0], R5 ;  /* 0x0000d005000085a7 */ /* 0x000ea400080010ff */
[----:B--2---:R-:W-:Y:S05]  /*8b40*/  @!P0 BRA `(.L_x_149) ;  /* 0xfffffffc00f08947 */ /* 0x004fea000383ffff */
[----:B------:R-:W-:Y:S05]  /*8b50*/  BRA `(.L_x_150) ;  /* 0xffffffa800287947 */ /* 0x000fea000383ffff */
.L_x_52:
[----:B------:R-:W-:-:S07]  /*8b60*/  MOV R5, UR8 ;  /* 0x0000000800057c02 */ /* 0x000fce0008000f00 */
.L_x_151:
[----:B-1----:R1:W2:Y:S02]  /*8b70*/  SYNCS.PHASECHK.TRANS64.TRYWAIT P0, [R5+URZ+0xf0], R0 ;  /* 0x0000f000050075a7 */ /* 0x0022a400080011ff */
[----:B--2---:R-:W-:Y:S05]  /*8b80*/  @!P0 NANOSLEEP.SYNCS 0x989680 ;  /* 0x009896800000895d */ /* 0x004fea0003900000 */
[----:B------:R-:W2:Y:S02]  /*8b90*/  @!P0 SYNCS.PHASECHK.TRANS64 P0, [R5+URZ+0xf0], R0 ;  /* 0x0000f000050085a7 */ /* 0x000ea400080010ff */
[----:B--2---:R-:W-:Y:S05]  /*8ba0*/  @!P0 BRA `(.L_x_151) ;  /* 0xfffffffc00f08947 */ /* 0x004fea000383ffff */
[----:B------:R-:W-:Y:S05]  /*8bb0*/  BRA `(.L_x_152) ;  /* 0xffffffa800447947 */ /* 0x000fea000383ffff */
.L_x_55:
[----:B-1----:R-:W-:Y:S07]  /*8bc0*/  MOV R0, UR7 ;  /* 0x0000000700007c02 */ /* 0x002fee0008000f00 */
.L_x_153:
[----:B-1----:R1:W2:Y:S02]  /*8bd0*/  SYNCS.PHASECHK.TRANS64.TRYWAIT P0, [R0+URZ], R5 ;  /* 0x00000005000075a7 */ /* 0x0022a400080011ff */
[----:B--2---:R-:W-:Y:S05]  /*8be0*/  @!P0 NANOSLEEP.SYNCS 0x989680 ;  /* 0x009896800000895d */ /* 0x004fea0003900000 */
[----:B------:R-:W2:Y:S02]  /*8bf0*/  @!P0 SYNCS.PHASECHK.TRANS64 P0, [R0+URZ], R5 ;  /* 0x00000005000085a7 */ /* 0x000ea400080010ff */
[----:B--2---:R-:W-:Y:S05]  /*8c00*/  @!P0 BRA `(.L_x_153) ;  /* 0xfffffffc00f08947 */ /* 0x004fea000383ffff */
[----:B------:R-:W-:Y:S05]  /*8c10*/  BRA `(.L_x_54) ;  /* 0xffffffa800687947 */ /* 0x000fea000383ffff */
.L_x_58:
[----:B------:R-:W-:-:S07]  /*8c20*/  MOV R0, UR5 ;  /* 0x0000000500007c02 */ /* 0x000fce0008000f00 */
.L_x_154:
[----:B-1----:R1:W3:Y:S02]  /*8c30*/  SYNCS.PHASECHK.TRANS64.TRYWAIT P0, [R0+URZ], R3 ;  /* 0x00000003000075a7 */ /* 0x0022e400080011ff */
[----:B---3--:R-:W-:Y:S05]  /*8c40*/  @!P0 NANOSLEEP.SYNCS 0x989680 ;  /* 0x009896800000895d */ /* 0x008fea0003900000 */
[----:B------:R-:W3:Y:S02]  /*8c50*/  @!P0 SYNCS.PHASECHK.TRANS64 P0, [R0+URZ], R3 ;  /* 0x00000003000085a7 */ /* 0x000ee400080010ff */
[----:B---3--:R-:W-:Y:S05]  /*8c60*/  @!P0 BRA `(.L_x_154) ;  /* 0xfffffffc00f08947 */ /* 0x008fea000383ffff */
[----:B------:R-:W-:Y:S05]  /*8c70*/  BRA `(.L_x_155) ;  /* 0xffffffac005c7947 */ /* 0x000fea000383ffff */
.L_x_59:
[----:B------:R-:W-:-:S07]  /*8c80*/  MOV R0, UR7 ;  /* 0x0000000700007c02 */ /* 0x000fce0008000f00 */
.L_x_156:
[----:B-1----:R1:W3:Y:S02]  /*8c90*/  SYNCS.PHASECHK.TRANS64.TRYWAIT P0, [R0+URZ], R3 ;  /* 0x00000003000075a7 */ /* 0x0022e400080011ff */
[----:B---3--:R-:W-:Y:S05]  /*8ca0*/  @!P0 NANOSLEEP.SYNCS 0x989680 ;  /* 0x009896800000895d */ /* 0x008fea0003900000 */
[----:B------:R-:W3:Y:S02]  /*8cb0*/  @!P0 SYNCS.PHASECHK.TRANS64 P0, [R0+URZ], R3 ;  /* 0x00000003000085a7 */ /* 0x000ee400080010ff */
[----:B---3--:R-:W-:Y:S05]  /*8cc0*/  @!P0 BRA `(.L_x_156) ;  /* 0xfffffffc00f08947 */ /* 0x008fea000383ffff */
[----:B------:R-:W-:Y:S05]  /*8cd0*/  BRA `(.L_x_157) ;  /* 0xffffffac00687947 */ /* 0x000fea000383ffff */
.L_x_64:
[----:B------:R-:W-:Y:S07]  /*8ce0*/  MOV R0, UR22 ;  /* 0x0000001600007c02 */ /* 0x000fee0008000f00 */
.L_x_158:
[----:B--2---:R2:W3:Y:S02]  /*8cf0*/  SYNCS.PHASECHK.TRANS64.TRYWAIT P0, [R0+URZ+0xd0], R3 ;  /* 0x0000d003000075a7 */ /* 0x0044e400080011ff */
[----:B---3--:R-:W-:Y:S05]  /*8d00*/  @!P0 NANOSLEEP.SYNCS 0x989680 ;  /* 0x009896800000895d */ /* 0x008fea0003900000 */
[----:B------:R-:W3:Y:S02]  /*8d10*/  @!P0 SYNCS.PHASECHK.TRANS64 P0, [R0+URZ+0xd0], R3 ;  /* 0x0000d003000085a7 */ /* 0x000ee400080010ff */
[----:B---3--:R-:W-:Y:S05]  /*8d20*/  @!P0 BRA `(.L_x_158) ;  /* 0xfffffffc00f08947 */ /* 0x008fea000383ffff */
[----:B------:R-:W-:Y:S05]  /*8d30*/  BRA `(.L_x_159) ;  /* 0xffffffb000987947 */ /* 0x000fea000383ffff */
.L_x_67:
[----:B------:R-:W-:Y:S07]  /*8d40*/  MOV R0, UR22 ;  /* 0x0000001600007c02 */ /* 0x000fee0008000f00 */
.L_x_160:
[----:B--2---:R2:W3:Y:S02]  /*8d50*/  SYNCS.PHASECHK.TRANS64.TRYWAIT P0, [R0+URZ+0xc8], R3 ;  /* 0x0000c803000075a7 */ /* 0x0044e400080011ff */
[----:B---3--:R-:W-:Y:S05]  /*8d60*/  @!P0 NANOSLEEP.SYNCS 0x989680 ;  /* 0x009896800000895d */ /* 0x008fea0003900000 */
[----:B------:R-:W3:Y:S02]  /*8d70*/  @!P0 SYNCS.PHASECHK.TRANS64 P0, [R0+URZ+0xc8], R3 ;  /* 0x0000c803000085a7 */ /* 0x000ee400080010ff */
[----:B---3--:R-:W-:Y:S05]  /*8d80*/  @!P0 BRA `(.L_x_160) ;  /* 0xfffffffc00f08947 */ /* 0x008fea000383ffff */
[----:B------:R-:W-:Y:S05]  /*8d90*/  BRA `(.L_x_66) ;  /* 0xffffffb400707947 */ /* 0x000fea000383ffff */
.L_x_70:
[----:B------:R-:W-:Y:S07]  /*8da0*/  MOV R3, UR22 ;  /* 0x0000001600037c02 */ /* 0x000fee0008000f00 */
.L_x_161:
[----:B-1----:R1:W2:Y:S02]  /*8db0*/  SYNCS.PHASECHK.TRANS64.TRYWAIT P0, [R3+URZ+0xa0], R12 ;  /* 0x0000a00c030075a7 */ /* 0x0022a400080011ff */
[----:B--2---:R-:W-:Y:S05]  /*8dc0*/  @!P0 NANOSLEEP.SYNCS 0x989680 ;  /* 0x009896800000895d */ /* 0x004fea0003900000 */
[----:B------:R-:W2:Y:S02]  /*8dd0*/  @!P0 SYNCS.PHASECHK.TRANS64 P0, [R3+URZ+0xa0], R12 ;  /* 0x0000a00c030085a7 */ /* 0x000ea400080010ff */
[----:B--2---:R-:W-:Y:S05]  /*8de0*/  @!P0 BRA `(.L_x_161) ;  /* 0xfffffffc00f08947 */ /* 0x004fea000383ffff */
[----:B------:R-:W-:Y:S05]  /*8df0*/  BRA `(.L_x_162) ;  /* 0xffffffb800287947 */ /* 0x000fea000383ffff */
.L_x_71:
[----:B-1----:R-:W-:Y:S07]  /*8e00*/  MOV R3, UR22 ;  /* 0x0000001600037c02 */ /* 0x002fee0008000f00 */
.L_x_163:
[----:B-1----:R1:W2:Y:S02]  /*8e10*/  SYNCS.PHASECHK.TRANS64.TRYWAIT P0, [R3+URZ+0xa8], R12 ;  /* 0x0000a80c030075a7 */ /* 0x0022a400080011ff */
[----:B--2---:R-:W-:Y:S05]  /*8e20*/  @!P0 NANOSLEEP.SYNCS 0x989680 ;  /* 0x009896800000895d */ /* 0x004fea0003900000 */
[----:B------:R-:W2:Y:S02]  /*8e30*/  @!P0 SYNCS.PHASECHK.TRANS64 P0, [R3+URZ+0xa8], R12 ;  /* 0x0000a80c030085a7 */ /* 0x000ea400080010ff */
[----:B--2---:R-:W-:Y:S05]  /*8e40*/  @!P0 BRA `(.L_x_163) ;  /* 0xfffffffc00f08947 */ /* 0x004fea000383ffff */
[----:B------:R-:W-:Y:S05]  /*8e50*/  BRA `(.L_x_164) ;  /* 0xffffffb800607947 */ /* 0x000fea000383ffff */
.L_x_72:
[----:B-1----:R-:W-:Y:S07]  /*8e60*/  MOV R3, UR22 ;  /* 0x0000001600037c02 */ /* 0x002fee0008000f00 */
.L_x_165:
[----:B-1----:R1:W2:Y:S02]  /*8e70*/  SYNCS.PHASECHK.TRANS64.TRYWAIT P0, [R3+URZ+0xb0], R12 ;  /* 0x0000b00c030075a7 */ /* 0x0022a400080011ff */
[----:B--2---:R-:W-:Y:S05]  /*8e80*/  @!P0 NANOSLEEP.SYNCS 0x989680 ;  /* 0x009896800000895d */ /* 0x004fea0003900000 */
[----:B------:R-:W2:Y:S02]  /*8e90*/  @!P0 SYNCS.PHASECHK.TRANS64 P0, [R3+URZ+0xb0], R12 ;  /* 0x0000b00c030085a7 */ /* 0x000ea400080010ff */
[----:B--2---:R-:W-:Y:S05]  /*8ea0*/  @!P0 BRA `(.L_x_165) ;  /* 0xfffffffc00f08947 */ /* 0x004fea000383ffff */
[----:B------:R-:W-:Y:S05]  /*8eb0*/  BRA `(.L_x_166) ;  /* 0xffffffb800a87947 */ /* 0x000fea000383ffff */
.L_x_73:
[----:B------:R-:W-:Y:S07]  /*8ec0*/  MOV R3, UR22 ;  /* 0x0000001600037c02 */ /* 0x000fee0008000f00 */
.L_x_167:
[----:B-1----:R1:W2:Y:S02]  /*8ed0*/  SYNCS.PHASECHK.TRANS64.TRYWAIT P0, [R3+URZ+0xb8], R12 ;  /* 0x0000b80c030075a7 */ /* 0x0022a400080011ff */
[----:B--2---:R-:W-:Y:S05]  /*8ee0*/  @!P0 NANOSLEEP.SYNCS 0x989680 ;  /* 0x009896800000895d */ /* 0x004fea0003900000 */
[----:B------:R-:W2:Y:S02]  /*8ef0*/  @!P0 SYNCS.PHASECHK.TRANS64 P0, [R3+URZ+0xb8], R12 ;  /* 0x0000b80c030085a7 */ /* 0x000ea400080010ff */
[----:B--2---:R-:W-:Y:S05]  /*8f00*/  @!P0 BRA `(.L_x_167) ;  /* 0xfffffffc00f08947 */ /* 0x004fea000383ffff */
[----:B------:R-:W-:Y:S05]  /*8f10*/  BRA `(.L_x_168) ;  /* 0xffffffbc00307947 */ /* 0x000fea000383ffff */
.L_x_75:
[----:B------:R-:W-:-:S07]  /*8f20*/  MOV R0, UR22 ;  /* 0x0000001600007c02 */ /* 0x000fce0008000f00 */
.L_x_169:
[----:B-1----:R1:W3:Y:S02]  /*8f30*/  SYNCS.PHASECHK.TRANS64.TRYWAIT P0, [R0+URZ+0xa0], R3 ;  /* 0x0000a003000075a7 */ /* 0x0022e400080011ff */
[----:B---3--:R-:W-:Y:S05]  /*8f40*/  @!P0 NANOSLEEP.SYNCS 0x989680 ;  /* 0x009896800000895d */ /* 0x008fea0003900000 */
[----:B------:R-:W3:Y:S02]  /*8f50*/  @!P0 SYNCS.PHASECHK.TRANS64 P0, [R0+URZ+0xa0], R3 ;  /* 0x0000a003000085a7 */ /* 0x000ee400080010ff */
[----:B---3--:R-:W-:Y:S05]  /*8f60*/  @!P0 BRA `(.L_x_169) ;  /* 0xfffffffc00f08947 */ /* 0x008fea000383ffff */
[----:B------:R-:W-:Y:S05]  /*8f70*/  BRA `(.L_x_170) ;  /* 0xffffffbc00947947 */ /* 0x000fea000383ffff */
.L_x_76:
[----:B-1----:R-:W-:-:S07]  /*8f80*/  MOV R0, UR22 ;  /* 0x0000001600007c02 */ /* 0x002fce0008000f00 */
.L_x_171:
[----:B-1----:R1:W3:Y:S02]  /*8f90*/  SYNCS.PHASECHK.TRANS64.TRYWAIT P0, [R0+URZ+0xa8], R3 ;  /* 0x0000a803000075a7 */ /* 0x0022e400080011ff */
[----:B---3--:R-:W-:Y:S05]  /*8fa0*/  @!P0 NANOSLEEP.SYNCS 0x989680 ;  /* 0x009896800000895d */ /* 0x008fea0003900000 */
[----:B------:R-:W3:Y:S02]  /*8fb0*/  @!P0 SYNCS.PHASECHK.TRANS64 P0, [R0+URZ+0xa8], R3 ;  /* 0x0000a803000085a7 */ /* 0x000ee400080010ff */
[----:B---3--:R-:W-:Y:S05]  /*8fc0*/  @!P0 BRA `(.L_x_171) ;  /* 0xfffffffc00f08947 */ /* 0x008fea000383ffff */
[----:B------:R-:W-:Y:S05]  /*8fd0*/  BRA `(.L_x_172) ;  /* 0xffffffbc00847947 */ /* 0x000fea000383ffff */
.L_x_77:
[----:B-1----:R-:W-:-:S07]  /*8fe0*/  MOV R0, UR22 ;  /* 0x0000001600007c02 */ /* 0x002fce0008000f00 */
.L_x_173:
[----:B-1----:R1:W3:Y:S02]  /*8ff0*/  SYNCS.PHASECHK.TRANS64.TRYWAIT P0, [R0+URZ+0xb0], R3 ;  /* 0x0000b003000075a7 */ /* 0x0022e400080011ff */
[----:B---3--:R-:W-:Y:S05]  /*9000*/  @!P0 NANOSLEEP.SYNCS 0x989680 ;  /* 0x009896800000895d */ /* 0x008fea0003900000 */
[----:B------:R-:W3:Y:S02]  /*9010*/  @!P0 SYNCS.PHASECHK.TRANS64 P0, [R0+URZ+0xb0], R3 ;  /* 0x0000b003000085a7 */ /* 0x000ee400080010ff */
[----:B---3--:R-:W-:Y:S05]  /*9020*/  @!P0 BRA `(.L_x_173) ;  /* 0xfffffffc00f08947 */ /* 0x008fea000383ffff */
[----:B------:R-:W-:Y:S05]  /*9030*/  BRA `(.L_x_174) ;  /* 0xffffffbc00747947 */ /* 0x000fea000383ffff */
.L_x_79:
[----:B------:R-:W-:Y:S07]  /*9040*/  MOV R0, UR50 ;  /* 0x0000003200007c02 */ /* 0x000fee0008000f00 */
.L_x_175:
[----:B--2---:R2:W4:Y:S02]  /*9050*/  SYNCS.PHASECHK.TRANS64.TRYWAIT P0, [R0+URZ+0xd0], R3 ;  /* 0x0000d003000075a7 */ /* 0x00452400080011ff */
[----:B----4-:R-:W-:Y:S05]  /*9060*/  @!P0 NANOSLEEP.SYNCS 0x989680 ;  /* 0x009896800000895d */ /* 0x010fea0003900000 */
[----:B------:R-:W4:Y:S02]  /*9070*/  @!P0 SYNCS.PHASECHK.TRANS64 P0, [R0+URZ+0xd0], R3 ;  /* 0x0000d003000085a7 */ /* 0x000f2400080010ff */
[----:B----4-:R-:W-:Y:S05]  /*9080*/  @!P0 BRA `(.L_x_175) ;  /* 0xfffffffc00f08947 */ /* 0x010fea000383ffff */
[----:B------:R-:W-:Y:S05]  /*9090*/  BRA `(.L_x_176) ;  /* 0xffffffc000407947 */ /* 0x000fea000383ffff */
.L_x_90:
[----:B-1----:R-:W-:Y:S04]  /*90a0*/  MOV R0, UR50 ;  /* 0x0000003200007c02 */ /* 0x002fe80008000f00 */
[----:B------:R1:W3:Y:S03]  /*90b0*/  SYNCS.PHASECHK.TRANS64.TRYWAIT P1, [R0+URZ+0x80], R5 ;  /* 0x00008005000075a7 */ /* 0x0002e600080211ff */
[----:B---3--:R-:W-:Y:S05]  /*90c0*/  @!P1 NANOSLEEP.SYNCS 0x989680 ;  /* 0x009896800000995d */ /* 0x008fea0003900000 */
[----:B------:R-:W3:Y:S02]  /*90d0*/  @!P1 SYNCS.PHASECHK.TRANS64 P1, [R0+URZ+0x80], R5 ;  /* 0x00008005000095a7 */ /* 0x000ee400080210ff */
[----:B---3--:R-:W-:Y:S05]  /*90e0*/  @!P1 BRA `(.L_x_90) ;  /* 0xfffffffc00ec9947 */ /* 0x008fea000383ffff */
[----:B------:R-:W-:Y:S05]  /*90f0*/  BRA `(.L_x_89) ;  /* 0xffffffcc00807947 */ /* 0x000fea000383ffff */
.L_x_92:
[----:B-1----:R1:W4:Y:S02]  /*9100*/  SYNCS.PHASECHK.TRANS64.TRYWAIT P0, [R100+URZ+0xe0], R3 ;  /* 0x0000e003640075a7 */ /* 0x00232400080011ff */
[----:B----4-:R-:W-:Y:S05]  /*9110*/  @!P0 NANOSLEEP.SYNCS 0x989680 ;  /* 0x009896800000895d */ /* 0x010fea0003900000 */
[----:B------:R-:W4:Y:S02]  /*9120*/  @!P0 SYNCS.PHASECHK.TRANS64 P0, [R100+URZ+0xe0], R3 ;  /* 0x0000e003640085a7 */ /* 0x000f2400080010ff */
[----:B----4-:R-:W-:Y:S05]  /*9130*/  @!P0 BRA `(.L_x_92) ;  /* 0xfffffffc00f08947 */ /* 0x010fea000383ffff */
[----:B------:R-:W-:Y:S05]  /*9140*/  BRA `(.L_x_91) ;  /* 0xffffffcc00a87947 */ /* 0x000fea000383ffff */
.L_x_101:
[----:B-1----:R1:W2:Y:S02]  /*9150*/  SYNCS.PHASECHK.TRANS64.TRYWAIT P0, [R3+URZ+0x80], R0 ;  /* 0x00008000030075a7 */ /* 0x0022a400080011ff */
[----:B--2---:R-:W-:Y:S05]  /*9160*/  @!P0 NANOSLEEP.SYNCS 0x989680 ;  /* 0x009896800000895d */ /* 0x004fea0003900000 */
[----:B------:R-:W2:Y:S02]  /*9170*/  @!P0 SYNCS.PHASECHK.TRANS64 P0, [R3+URZ+0x80], R0 ;  /* 0x00008000030085a7 */ /* 0x000ea400080010ff */
[----:B--2---:R-:W-:Y:S05]  /*9180*/  @!P0 BRA `(.L_x_101) ;  /* 0xfffffffc00f08947 */ /* 0x004fea000383ffff */
[----:B------:R-:W-:Y:S05]  /*9190*/  BRA `(.L_x_100) ;  /* 0xffffffd400cc7947 */ /* 0x000fea000383ffff */
.L_x_109:
[----:B-1----:R1:W4:Y:S02]  /*91a0*/  SYNCS.PHASECHK.TRANS64.TRYWAIT P0, [R50+URZ+0x80], R5 ;  /* 0x00008005320075a7 */ /* 0x00232400080011ff */
[----:B----4-:R-:W-:Y:S05]  /*91b0*/  @!P0 NANOSLEEP.SYNCS 0x989680 ;  /* 0x009896800000895d */ /* 0x010fea0003900000 */
[----:B------:R-:W4:Y:S02]  /*91c0*/  @!P0 SYNCS.PHASECHK.TRANS64 P0, [R50+URZ+0x80], R5 ;  /* 0x00008005320085a7 */ /* 0x000f2400080010ff */
[----:B----4-:R-:W-:Y:S05]  /*91d0*/  @!P0 BRA `(.L_x_109) ;  /* 0xfffffffc00f08947 */ /* 0x010fea000383ffff */
[----:B------:R-:W-:Y:S05]  /*91e0*/  BRA `(.L_x_108) ;  /* 0xffffffe000107947 */ /* 0x000fea000383ffff */
.L_x_117:
[----:B-1----:R1:W4:Y:S02]  /*91f0*/  SYNCS.PHASECHK.TRANS64.TRYWAIT P0, [R106+URZ+0x80], R5 ;  /* 0x000080056a0075a7 */ /* 0x00232400080011ff */
[----:B----4-:R-:W-:Y:S05]  /*9200*/  @!P0 NANOSLEEP.SYNCS 0x989680 ;  /* 0x009896800000895d */ /* 0x010fea0003900000 */
[----:B------:R-:W4:Y:S02]  /*9210*/  @!P0 SYNCS.PHASECHK.TRANS64 P0, [R106+URZ+0x80], R5 ;  /* 0x000080056a0085a7 */ /* 0x000f2400080010ff */
[----:B----4-:R-:W-:Y:S05]  /*9220*/  @!P0 BRA `(.L_x_117) ;  /* 0xfffffffc00f08947 */ /* 0x010fea000383ffff */
[----:B------:R-:W-:Y:S05]  /*9230*/  BRA `(.L_x_116) ;  /* 0xffffffe800507947 */ /* 0x000fea000383ffff */
        .weak           $__internal_0_$__cuda_sm10x_tcgen05_guardrail_trap_col_being_dealloced_not_returned_by_alloc
        .type           $__internal_0_$__cuda_sm10x_tcgen05_guardrail_trap_col_being_dealloced_not_returned_by_alloc,@function
        .size           $__internal_0_$__cuda_sm10x_tcgen05_guardrail_trap_col_being_dealloced_not_returned_by_alloc,($__internal_1_$__cuda_sm10x_tcgen05_guardrail_trap_phase_invalid_during_alloc - $__internal_0_$__cuda_sm10x_tcgen05_guardrail_trap_col_being_dealloced_not_returned_by_alloc)
$__internal_0_$__cuda_sm10x_tcgen05_guardrail_trap_col_being_dealloced_not_returned_by_alloc:
[----:B------:R-:W-:Y:S05]  /*9240*/  BPT.TRAP 0x1 ;  /* 0x000000040000795c */ /* 0x000fea0000300000 */
[----:B------:R-:W-:-:S04]  /*9250*/  HFMA2 R3, -RZ, RZ, 0, 0 ;  /* 0x00000000ff037431 */ /* 0x000fc800000001ff */
[----:B------:R-:W-:Y:S05]  /*9260*/  RET.REL.NODEC R2 `(_ZN7cutlass13device_kernelINS_4conv6kernel13ConvUniversalINS1_16ConvProblemShapeILNS1_8OperatorE0ELi2EEENS1_10collective14CollectiveConvINS1_47MainloopSm100TmaUmmaWarpSpecializedImplicitGemmILS5_0ELi8ELi2ELi1ELi2EN4cute5tupleIJNSA_1CILi1EEESD_SD_EEEEENSB_IJNSC_ILi128EEENSC_ILi64EEENSB_IJNSC_ILi32EEEEEEEEENS_10tfloat32_tESL_NSA_8TiledMMAINSA_8MMA_AtomIJNSA_17SM100_MMA_TF32_SSISL_SL_fLi128ELi64ELNSA_4UMMA5MajorE0ELSQ_0ELNSP_7ScaleInE0ELSR_0EEEEEENSA_6LayoutISE_NSB_IJNSC_ILi0EEESV_SV_EEEEENSB_IJNSA_10UnderscoreESY_SY_EEEEENS7_6detail27Sm100ImplicitGemmTileTraitsINSA_20SM90_TMA_LOAD_IM2COLENSA_14ComposedLayoutINSA_7SwizzleILi3ELi4ELi3EEENSA_18smem_ptr_flag_bitsILi32EEENSU_INSB_IJNSC_ILi8EEESI_EEENSB_IJSI_SD_EEEEEEEvEENS12_INSA_13SM90_TMA_LOADES1D_vEEEENS_8epilogue10collective18CollectiveEpilogueINS1I_23Sm100TmaWarpSpecializedILi4ELi2ELi16ELb1ELb0EEEJSK_NSB_IJNSU_ISG_SD_EENSU_INSC_ILi16EEESD_EEEEESL_NSB_IJNSB_IJlllEEESD_SV_EEESL_S1S_NS1I_6fusion15FusionCallbacksIS1M_NS1T_17LinearCombinationISL_fSL_fLNS_15FloatRoundStyleE2EEESK_S1Q_JEEENSA_5SM1004TMEM4LOAD26SM100_TMEM_LOAD_32dp32b16xES13_NS14_INS15_ILi2ELi4ELi3EEES18_NSU_INSB_IJS19_S1O_EEENSB_IJS1O_SD_EEEEEEENSA_39AutoVectorizingCopyWithAssumedAlignmentILi128EEENSA_21SM90_TMA_STORE_IM2COLES27_S29_S29_EEEvvEEEEvNT_6ParamsE) ;  /* 0xffffff6c02647950 */ /* 0x000fea0003c3ffff */
        .weak           $__internal_1_$__cuda_sm10x_tcgen05_guardrail_trap_phase_invalid_during_alloc
        .type           $__internal_1_$__cuda_sm10x_tcgen05_guardrail_trap_phase_invalid_during_alloc,@function
        .size           $__internal_1_$__cuda_sm10x_tcgen05_guardrail_trap_phase_invalid_during_alloc,($__internal_2_$__cuda_sm10x_tcgen05_guardrail_trap_unallocated_columns_being_dealloced - $__internal_1_$__cuda_sm10x_tcgen05_guardrail_trap_phase_invalid_during_alloc)
$__internal_1_$__cuda_sm10x_tcgen05_guardrail_trap_phase_invalid_during_alloc:
[----:B------:R-:W-:Y:S05]  /*9270*/  BPT.TRAP 0x1 ;  /* 0x000000040000795c */ /* 0x000fea0000300000 */
[----:B------:R-:W-:-:S04]  /*9280*/  MOV R3, 0x0 ;  /* 0x0000000000037802 */ /* 0x000fc80000000f00 */
[----:B------:R-:W-:Y:S05]  /*9290*/  RET.REL.NODEC R2 `(_ZN7cutlass13device_kernelINS_4conv6kernel13ConvUniversalINS1_16ConvProblemShapeILNS1_8OperatorE0ELi2EEENS1_10collective14CollectiveConvINS1_47MainloopSm100TmaUmmaWarpSpecializedImplicitGemmILS5_0ELi8ELi2ELi1ELi2EN4cute5tupleIJNSA_1CILi1EEESD_SD_EEEEENSB_IJNSC_ILi128EEENSC_ILi64EEENSB_IJNSC_ILi32EEEEEEEEENS_10tfloat32_tESL_NSA_8TiledMMAINSA_8MMA_AtomIJNSA_17SM100_MMA_TF32_SSISL_SL_fLi128ELi64ELNSA_4UMMA5MajorE0ELSQ_0ELNSP_7ScaleInE0ELSR_0EEEEEENSA_6LayoutISE_NSB_IJNSC_ILi0EEESV_SV_EEEEENSB_IJNSA_10UnderscoreESY_SY_EEEEENS7_6detail27Sm100ImplicitGemmTileTraitsINSA_20SM90_TMA_LOAD_IM2COLENSA_14ComposedLayoutINSA_7SwizzleILi3ELi4ELi3EEENSA_18smem_ptr_flag_bitsILi32EEENSU_INSB_IJNSC_ILi8EEESI_EEENSB_IJSI_SD_EEEEEEEvEENS12_INSA_13SM90_TMA_LOADES1D_vEEEENS_8epilogue10collective18CollectiveEpilogueINS1I_23Sm100TmaWarpSpecializedILi4ELi2ELi16ELb1ELb0EEEJSK_NSB_IJNSU_ISG_SD_EENSU_INSC_ILi16EEESD_EEEEESL_NSB_IJNSB_IJlllEEESD_SV_EEESL_S1S_NS1I_6fusion15FusionCallbacksIS1M_NS1T_17LinearCombinationISL_fSL_fLNS_15FloatRoundStyleE2EEESK_S1Q_JEEENSA_5SM1004TMEM4LOAD26SM100_TMEM_LOAD_32dp32b16xES13_NS14_INS15_ILi2ELi4ELi3EEES18_NSU_INSB_IJS19_S1O_EEENSB_IJS1O_SD_EEEEEEENSA_39AutoVectorizingCopyWithAssumedAlignmentILi128EEENSA_21SM90_TMA_STORE_IM2COLES27_S29_S29_EEEvvEEEEvNT_6ParamsE) ;  /* 0xffffff6c02587950 */ /* 0x000fea0003c3ffff */
        .weak           $__internal_2_$__cuda_sm10x_tcgen05_guardrail_trap_unallocated_columns_being_dealloced
        .type           $__internal_2_$__cuda_sm10x_tcgen05_guardrail_trap_unallocated_columns_being_dealloced,@function
        .size           $__internal_2_$__cuda_sm10x_tcgen05_guardrail_trap_unallocated_columns_being_dealloced,(.L_x_178 - $__internal_2_$__cuda_sm10x_tcgen05_guardrail_trap_unallocated_columns_being_dealloced)
$__internal_2_$__cuda_sm10x_tcgen05_guardrail_trap_unallocated_columns_being_dealloced:
[----:B------:R-:W-:Y:S05]  /*92a0*/  BPT.TRAP 0x1 ;  /* 0x000000040000795c */ /* 0x000fea0000300000 */
[----:B------:R-:W-:-:S04]  /*92b0*/  HFMA2 R3, -RZ, RZ, 0, 0 ;  /* 0x00000000ff037431 */ /* 0x000fc800000001ff */
[----:B------:R-:W-:Y:S05]  /*92c0*/  RET.REL.NODEC R2 `(_ZN7cutlass13device_kernelINS_4conv6kernel13ConvUniversalINS1_16ConvProblemShapeILNS1_8OperatorE0ELi2EEENS1_10collective14CollectiveConvINS1_47MainloopSm100TmaUmmaWarpSpecializedImplicitGemmILS5_0ELi8ELi2ELi1ELi2EN4cute5tupleIJNSA_1CILi1EEESD_SD_EEEEENSB_IJNSC_ILi128EEENSC_ILi64EEENSB_IJNSC_ILi32EEEEEEEEENS_10tfloat32_tESL_NSA_8TiledMMAINSA_8MMA_AtomIJNSA_17SM100_MMA_TF32_SSISL_SL_fLi128ELi64ELNSA_4UMMA5MajorE0ELSQ_0ELNSP_7ScaleInE0ELSR_0EEEEEENSA_6LayoutISE_NSB_IJNSC_ILi0EEESV_SV_EEEEENSB_IJNSA_10UnderscoreESY_SY_EEEEENS7_6detail27Sm100ImplicitGemmTileTraitsINSA_20SM90_TMA_LOAD_IM2COLENSA_14ComposedLayoutINSA_7SwizzleILi3ELi4ELi3EEENSA_18smem_ptr_flag_bitsILi32EEENSU_INSB_IJNSC_ILi8EEESI_EEENSB_IJSI_SD_EEEEEEEvEENS12_INSA_13SM90_TMA_LOADES1D_vEEEENS_8epilogue10collective18CollectiveEpilogueINS1I_23Sm100TmaWarpSpecializedILi4ELi2ELi16ELb1ELb0EEEJSK_NSB_IJNSU_ISG_SD_EENSU_INSC_ILi16EEESD_EEEEESL_NSB_IJNSB_IJlllEEESD_SV_EEESL_S1S_NS1I_6fusion15FusionCallbacksIS1M_NS1T_17LinearCombinationISL_fSL_fLNS_15FloatRoundStyleE2EEESK_S1Q_JEEENSA_5SM1004TMEM4LOAD26SM100_TMEM_LOAD_32dp32b16xES13_NS14_INS15_ILi2ELi4ELi3EEES18_NSU_INSB_IJS19_S1O_EEENSB_IJS1O_SD_EEEEEEENSA_39AutoVectorizingCopyWithAssumedAlignmentILi128EEENSA_21SM90_TMA_STORE_IM2COLES27_S29_S29_EEEvvEEEEvNT_6ParamsE) ;  /* 0xffffff6c024c7950 */ /* 0x000fea0003c3ffff */
.L_x_177:
[----:B------:R-:W-:-:S00]  /*92d0*/  BRA `(.L_x_177) ;  /* 0xfffffffc00fc7947 */ /* 0x000fc0000383ffff */
[----:B------:R-:W-:-:S00]  /*92e0*/  NOP ;  /* 0x0000000000007918 */ /* 0x000fc00000000000 */
        /* <DEDUP_REMOVED lines=9> */
.L_x_178:


//--------------------- .nv.global.init           --------------------------
	.section	.nv.global.init,"aw",@progbits
.nv.global.init:
	.type		$str$29,@object
	.size		$str$29,($str$30 - $str$29)
$str$29:
        /*0000*/ 	.byte	0x28, 0x61, 0x64, 0x64, 0x72, 0x65, 0x73, 0x73, 0x20, 0x26, 0x20, 0x6d, 0x61, 0x73, 0x6b, 0x29
        /*0010*/ 	.byte	0x20, 0x3d, 0x3d, 0x20, 0x30, 0x00
	.type		$str$30,@object
	.size		$str$30,($str$28 - $str$30)
$str$30:
        /*0016*/ 	.byte	0x2f, 0x74, 0x6d, 0x70, 0x2f, 0x63, 0x75, 0x74, 0x6c, 0x61, 0x73, 0x73, 0x5f, 0x73, 0x77, 0x65
        /*0026*/ 	.byte	0x65, 0x70, 0x5f, 0x73, 0x72, 0x63, 0x2f, 0x69, 0x6e, 0x63, 0x6c, 0x75, 0x64, 0x65, 0x2f, 0x63
        /*0036*/ 	.byte	0x75, 0x74, 0x65, 0x2f, 0x70, 0x6f, 0x69, 0x6e, 0x74, 0x65, 0x72, 0x5f, 0x66, 0x6c, 0x61, 0x67
        /*0046*/ 	.byte	0x67, 0x65, 0x64, 0x2e, 0x68, 0x70, 0x70, 0x00
	.type		$str$28,@object
	.size		$str$28,($str$27 - $str$28)
$str$28:
        /*004e*/ 	.byte	0x2f, 0x74, 0x6d, 0x70, 0x2f, 0x63, 0x75, 0x74, 0x6c, 0x61, 0x73, 0x73, 0x5f, 0x73, 0x77, 0x65
        /*005e*/ 	.byte	0x65, 0x70, 0x5f, 0x73, 0x72, 0x63, 0x2f, 0x69, 0x6e, 0x63, 0x6c, 0x75, 0x64, 0x65, 0x2f, 0x63
        /*006e*/ 	.byte	0x75, 0x74, 0x65, 0x2f, 0x61, 0x74, 0x6f, 0x6d, 0x2f, 0x63, 0x6f, 0x70, 0x79, 0x5f, 0x74, 0x72
        /*007e*/ 	.byte	0x61, 0x69, 0x74, 0x73, 0x5f, 0x73, 0x6d, 0x31, 0x30, 0x30, 0x2e, 0x68, 0x70, 0x70, 0x00
	.type		$str$27,@object
	.size		$str$27,(__unnamed_1 - $str$27)
$str$27:
        /*008d*/ 	.byte	0x28, 0x28, 0x75, 0x69, 0x6e, 0x74, 0x33, 0x32, 0x5f, 0x74, 0x28, 0x74, 0x68, 0x72, 0x65, 0x61
        /*009d*/ 	.byte	0x64, 0x49, 0x64, 0x78, 0x2e, 0x78, 0x29, 0x20, 0x2f, 0x20, 0x33, 0x32, 0x29, 0x20, 0x25, 0x20
        /*00ad*/ 	.byte	0x34, 0x29, 0x20, 0x3d, 0x3d, 0x20, 0x28, 0x28, 0x28, 0x74, 0x6d, 0x65, 0x6d, 0x5f, 0x61, 0x64
        /*00bd*/ 	.byte	0x64, 0x72, 0x20, 0x3e, 0x3e, 0x20, 0x31, 0x36, 0x29, 0x20, 0x2f, 0x20, 0x33, 0x32, 0x29, 0x20
        /*00cd*/ 	.byte	0x25, 0x20, 0x34, 0x29, 0x00
	.type		__unnamed_1,@object
	.size		__unnamed_1,(__unnamed_2 - __unnamed_1)
__unnamed_1:
        /*00d2*/ 	.byte	0x61, 0x75, 0x74, 0x6f, 0x20, 0x63, 0x75, 0x74, 0x65, 0x3a, 0x3a, 0x61, 0x73, 0x5f, 0x70, 0x6f
        /* <DEDUP_REMOVED lines=24> */
        /*0262*/ 	.byte	0x32, 0x30, 0x34, 0x38, 0x3e, 0x3e, 0x3e, 0x3e, 0x5d, 0x00
	.type		__unnamed_2,@object
	.size		__unnamed_2,(.L_2 - __unnamed_2)
__unnamed_2:
        /* <DEDUP_REMOVED lines=42> */
        /*050c*/ 	.byte	0x3e, 0x5d, 0x00
.L_2:


//--------------------- .nv.shared._ZN7cutlass13device_kernelINS_4conv6kernel13ConvUniversalINS1_16ConvProblemShapeILNS1_8OperatorE0ELi2EEENS1_10collective14CollectiveConvINS1_47MainloopSm100TmaUmmaWarpSpecializedImplicitGemmILS5_0ELi8ELi2ELi1ELi2EN4cute5tupleIJNSA_1CILi1EEESD_SD_EEEEENSB_IJNSC_ILi128EEENSC_ILi64EEENSB_IJNSC_ILi32EEEEEEEEENS_10tfloat32_tESL_NSA_8TiledMMAINSA_8MMA_AtomIJNSA_17SM100_MMA_TF32_SSISL_SL_fLi128ELi64ELNSA_4UMMA5MajorE0ELSQ_0ELNSP_7ScaleInE0ELSR_0EEEEEENSA_6LayoutISE_NSB_IJNSC_ILi0EEESV_SV_EEEEENSB_IJNSA_10UnderscoreESY_SY_EEEEENS7_6detail27Sm100ImplicitGemmTileTraitsINSA_20SM90_TMA_LOAD_IM2COLENSA_14ComposedLayoutINSA_7SwizzleILi3ELi4ELi3EEENSA_18smem_ptr_flag_bitsILi32EEENSU_INSB_IJNSC_ILi8EEESI_EEENSB_IJSI_SD_EEEEEEEvEENS12_INSA_13SM90_TMA_LOADES1D_vEEEENS_8epilogue10collective18CollectiveEpilogueINS1I_23Sm100TmaWarpSpecializedILi4ELi2ELi16ELb1ELb0EEEJSK_NSB_IJNSU_ISG_SD_EENSU_INSC_ILi16EEESD_EEEEESL_NSB_IJNSB_IJlllEEESD_SV_EEESL_S1S_NS1I_6fusion15FusionCallbacksIS1M_NS1T_17LinearCombinationISL_fSL_fLNS_15FloatRoundStyleE2EEESK_S1Q_JEEENSA_5SM1004TMEM4LOAD26SM100_TMEM_LOAD_32dp32b16xES13_NS14_INS15_ILi2ELi4ELi3EEES18_NSU_INSB_IJS19_S1O_EEENSB_IJS1O_SD_EEEEEEENSA_39AutoVectorizingCopyWithAssumedAlignmentILi128EEENSA_21SM90_TMA_STORE_IM2COLES27_S29_S29_EEEvvEEEEvNT_6ParamsE --------------------------
	.section	.nv.shared._ZN7cutlass13device_kernelINS_4conv6kernel13ConvUniversalINS1_16ConvProblemShapeILNS1_8OperatorE0ELi2EEENS1_10collective14CollectiveConvINS1_47MainloopSm100TmaUmmaWarpSpecializedImplicitGemmILS5_0ELi8ELi2ELi1ELi2EN4cute5tupleIJNSA_1CILi1EEESD_SD_EEEEENSB_IJNSC_ILi128EEENSC_ILi64EEENSB_IJNSC_ILi32EEEEEEEEENS_10tfloat32_tESL_NSA_8TiledMMAINSA_8MMA_AtomIJNSA_17SM100_MMA_TF32_SSISL_SL_fLi128ELi64ELNSA_4UMMA5MajorE0ELSQ_0ELNSP_7ScaleInE0ELSR_0EEEEEENSA_6LayoutISE_NSB_IJNSC_ILi0EEESV_SV_EEEEENSB_IJNSA_10UnderscoreESY_SY_EEEEENS7_6detail27Sm100ImplicitGemmTileTraitsINSA_20SM90_TMA_LOAD_IM2COLENSA_14ComposedLayoutINSA_7SwizzleILi3ELi4ELi3EEENSA_18smem_ptr_flag_bitsILi32EEENSU_INSB_IJNSC_ILi8EEESI_EEENSB_IJSI_SD_EEEEEEEvEENS12_INSA_13SM90_TMA_LOADES1D_vEEEENS_8epilogue10collective18CollectiveEpilogueINS1I_23Sm100TmaWarpSpecializedILi4ELi2ELi16ELb1ELb0EEEJSK_NSB_IJNSU_ISG_SD_EENSU_INSC_ILi16EEESD_EEEEESL_NSB_IJNSB_IJlllEEESD_SV_EEESL_S1S_NS1I_6fusion15FusionCallbacksIS1M_NS1T_17LinearCombinationISL_fSL_fLNS_15FloatRoundStyleE2EEESK_S1Q_JEEENSA_5SM1004TMEM4LOAD26SM100_TMEM_LOAD_32dp32b16xES13_NS14_INS15_ILi2ELi4ELi3EEES18_NSU_INSB_IJS19_S1O_EEENSB_IJS1O_SD_EEEEEEENSA_39AutoVectorizingCopyWithAssumedAlignmentILi128EEENSA_21SM90_TMA_STORE_IM2COLES27_S29_S29_EEEvvEEEEvNT_6ParamsE,"aw",@nobits
	.sectionflags	@""
	.align	16
	.zero		1024


//--------------------- .nv.shared.reserved.0     --------------------------
	.section	.nv.shared.reserved.0,"aw",@nobits
	.weak		__nv_reservedSMEM_offset_0_alias
	.size		__nv_reservedSMEM_offset_0_alias, 0, 64
	.other		__nv_reservedSMEM_offset_0_alias,@"STO_CUDA_RESERVED_SHARED STV_DEFAULT"
__nv_reservedSMEM_offset_0_alias:
	.zero		0
.nv.shared.reserved.0:
	.zero		64
	.weak		__nv_reservedSMEM_tcgen05_partition
	.type		__nv_reservedSMEM_tcgen05_partition,@object
	.size		__nv_reservedSMEM_tcgen05_partition,(.L_0 - __nv_reservedSMEM_tcgen05_partition)
__nv_reservedSMEM_tcgen05_partition:
	.zero		32
.L_0:


//--------------------- .nv.global                --------------------------
	.section	.nv.global,"aw",@nobits
.nv.global:
	.type		_ZN39_INTERNAL_d51d7ae9_4_k_cu_3ae07185_25364cute1_E,@object
	.size		_ZN39_INTERNAL_d51d7ae9_4_k_cu_3ae07185_25364cute1_E,(_ZN39_INTERNAL_d51d7ae9_4_k_cu_3ae07185_25364cuda3std3__45__cpo6cbeginE - _ZN39_INTERNAL_d51d7ae9_4_k_cu_3ae07185_25364cute1_E)
_ZN39_INTERNAL_d51d7ae9_4_k_cu_3ae07185_25364cute1_E:
	.zero		1
	.type		_ZN39_INTERNAL_d51d7ae9_4_k_cu_3ae07185_25364cuda3std3__45__cpo6cbeginE,@object
	.size		_ZN39_INTERNAL_d51d7ae9_4_k_cu_3ae07185_25364cuda3std3__45__cpo6cbeginE,(_ZN39_INTERNAL_d51d7ae9_4_k_cu_3ae07185_25364cuda3std3__48in_placeE - _ZN39_INTERNAL_d51d7ae9_4_k_cu_3ae07185_25364cuda3std3__45__cpo6cbeginE)
_ZN39_INTERNAL_d51d7ae9_4_k_cu_3ae07185_25364cuda3std3__45__cpo6cbeginE:
	.zero		1
	.type		_ZN39_INTERNAL_d51d7ae9_4_k_cu_3ae07185_25364cuda3std3__48in_placeE,@object
	.size		_ZN39_INTERNAL_d51d7ae9_4_k_cu_3ae07185_25364cuda3std3__48in_placeE,(_ZN39_INTERNAL_d51d7ae9_4_k_cu_3ae07185_25364cuda3std6ranges3__45__cpo9iter_moveE - _ZN39_INTERNAL_d51d7ae9_4_k_cu_3ae07185_25364cuda3std3__48in_placeE)
_ZN39_INTERNAL_d51d7ae9_4_k_cu_3ae07185_25364cuda3std3__48in_placeE:
	.zero		1
	.type		_ZN39_INTERNAL_d51d7ae9_4_k_cu_3ae07185_25364cuda3std6ranges3__45__cpo9iter_moveE,@object
	.size		_ZN39_INTERNAL_d51d7ae9_4_k_cu_3ae07185_25364cuda3std6ranges3__45__cpo9iter_moveE,(_ZN39_INTERNAL_d51d7ae9_4_k_cu_3ae07185_25364cuda3std3__45__cpo5beginE - _ZN39_INTERNAL_d51d7ae9_4_k_cu_3ae07185_25364cuda3std6ranges3__45__cpo9iter_moveE)
_ZN39_INTERNAL_d51d7ae9_4_k_cu_3ae07185_25364cuda3std6ranges3__45__cpo9iter_moveE:
	.zero		1
	.type		_ZN39_INTERNAL_d51d7ae9_4_k_cu_3ae07185_25364cuda3std3__45__cpo5beginE,@object
	.size		_ZN39_INTERNAL_d51d7ae9_4_k_cu_3ae07185_25364cuda3std3__45__cpo5beginE,(_ZN39_INTERNAL_d51d7ae9_4_k_cu_3ae07185_25364cuda3std3__441_GLOBAL__N__d51d7ae9_4_k_cu_3ae07185_25366ignoreE - _ZN39_INTERNAL_d51d7ae9_4_k_cu_3ae07185_25364cuda3std3__45__cpo5beginE)
_ZN39_INTERNAL_d51d7ae9_4_k_cu_3ae07185_25364cuda3std3__45__cpo5beginE:
	.zero		1
	.type		_ZN39_INTERNAL_d51d7ae9_4_k_cu_3ae07185_25364cuda3std3__441_GLOBAL__N__d51d7ae9_4_k_cu_3ae07185_25366ignoreE,@object
	.size		_ZN39_INTERNAL_d51d7ae9_4_k_cu_3ae07185_25364cuda3std3__441_GLOBAL__N__d51d7ae9_4_k_cu_3ae07185_25366ignoreE,(_ZN39_INTERNAL_d51d7ae9_4_k_cu_3ae07185_25364cute7productE - _ZN39_INTERNAL_d51d7ae9_4_k_cu_3ae07185_25364cuda3std3__441_GLOBAL__N__d51d7ae9_4_k_cu_3ae07185_25366ignoreE)
_ZN39_INTERNAL_d51d7ae9_4_k_cu_3ae07185_25364cuda3std3__441_GLOBAL__N__d51d7ae9_4_k_cu_3ae07185_25366ignoreE:
	.zero		1
	.type		_ZN39_INTERNAL_d51d7ae9_4_k_cu_3ae07185_25364cute7productE,@object
	.size		_ZN39_INTERNAL_d51d7ae9_4_k_cu_3ae07185_25364cute7productE,(_ZN39_INTERNAL_d51d7ae9_4_k_cu_3ae07185_25364cuda3std3__45__cpo3endE - _ZN39_INTERNAL_d51d7ae9_4_k_cu_3ae07185_25364cute7productE)
_ZN39_INTERNAL_d51d7ae9_4_k_cu_3ae07185_25364cute7productE:
	.zero		1
	.type		_ZN39_INTERNAL_d51d7ae9_4_k_cu_3ae07185_25364cuda3std3__45__cpo3endE,@object
	.size		_ZN39_INTERNAL_d51d7ae9_4_k_cu_3ae07185_25364cuda3std3__45__cpo3endE,(_ZN39_INTERNAL_d51d7ae9_4_k_cu_3ae07185_25364cuda3std3__419piecewise_constructE - _ZN39_INTERNAL_d51d7ae9_4_k_cu_3ae07185_25364cuda3std3__45__cpo3endE)
_ZN39_INTERNAL_d51d7ae9_4_k_cu_3ae07185_25364cuda3std3__45__cpo3endE:
	.zero		1
	.type		_ZN39_INTERNAL_d51d7ae9_4_k_cu_3ae07185_25364cuda3std3__419piecewise_constructE,@object
	.size		_ZN39_INTERNAL_d51d7ae9_4_k_cu_3ae07185_25364cuda3std3__419piecewise_constructE,(_ZN39_INTERNAL_d51d7ae9_4_k_cu_3ae07185_25364cuda3std3__45__cpo4cendE - _ZN39_INTERNAL_d51d7ae9_4_k_cu_3ae07185_25364cuda3std3__419piecewise_constructE)
_ZN39_INTERNAL_d51d7ae9_4_k_cu_3ae07185_25364cuda3std3__419piecewise_constructE:
	.zero		1
	.type		_ZN39_INTERNAL_d51d7ae9_4_k_cu_3ae07185_25364cuda3std3__45__cpo4cendE,@object
	.size		_ZN39_INTERNAL_d51d7ae9_4_k_cu_3ae07185_25364cuda3std3__45__cpo4cendE,(_ZN39_INTERNAL_d51d7ae9_4_k_cu_3ae07185_25364cuda3std6ranges3__45__cpo4swapE - _ZN39_INTERNAL_d51d7ae9_4_k_cu_3ae07185_25364cuda3std3__45__cpo4cendE)
_ZN39_INTERNAL_d51d7ae9_4_k_cu_3ae07185_25364cuda3std3__45__cpo4cendE:
	.zero		1
	.type		_ZN39_INTERNAL_d51d7ae9_4_k_cu_3ae07185_25364cuda3std6ranges3__45__cpo4swapE,@object
	.size		_ZN39_INTERNAL_d51d7ae9_4_k_cu_3ae07185_25364cuda3std6ranges3__45__cpo4swapE,(.L_10 - _ZN39_INTERNAL_d51d7ae9_4_k_cu_3ae07185_25364cuda3std6ranges3__45__cpo4swapE)
_ZN39_INTERNAL_d51d7ae9_4_k_cu_3ae07185_25364cuda3std6ranges3__45__cpo4swapE:
	.zero		1
.L_10:


//--------------------- .nv.constant0._ZN7cutlass13device_kernelINS_4conv6kernel13ConvUniversalINS1_16ConvProblemShapeILNS1_8OperatorE0ELi2EEENS1_10collective14CollectiveConvINS1_47MainloopSm100TmaUmmaWarpSpecializedImplicitGemmILS5_0ELi8ELi2ELi1ELi2EN4cute5tupleIJNSA_1CILi1EEESD_SD_EEEEENSB_IJNSC_ILi128EEENSC_ILi64EEENSB_IJNSC_ILi32EEEEEEEEENS_10tfloat32_tESL_NSA_8TiledMMAINSA_8MMA_AtomIJNSA_17SM100_MMA_TF32_SSISL_SL_fLi128ELi64ELNSA_4UMMA5MajorE0ELSQ_0ELNSP_7ScaleInE0ELSR_0EEEEEENSA_6LayoutISE_NSB_IJNSC_ILi0EEESV_SV_EEEEENSB_IJNSA_10UnderscoreESY_SY_EEEEENS7_6detail27Sm100ImplicitGemmTileTraitsINSA_20SM90_TMA_LOAD_IM2COLENSA_14ComposedLayoutINSA_7SwizzleILi3ELi4ELi3EEENSA_18smem_ptr_flag_bitsILi32EEENSU_INSB_IJNSC_ILi8EEESI_EEENSB_IJSI_SD_EEEEEEEvEENS12_INSA_13SM90_TMA_LOADES1D_vEEEENS_8epilogue10collective18CollectiveEpilogueINS1I_23Sm100TmaWarpSpecializedILi4ELi2ELi16ELb1ELb0EEEJSK_NSB_IJNSU_ISG_SD_EENSU_INSC_ILi16EEESD_EEEEESL_NSB_IJNSB_IJlllEEESD_SV_EEESL_S1S_NS1I_6fusion15FusionCallbacksIS1M_NS1T_17LinearCombinationISL_fSL_fLNS_15FloatRoundStyleE2EEESK_S1Q_JEEENSA_5SM1004TMEM4LOAD26SM100_TMEM_LOAD_32dp32b16xES13_NS14_INS15_ILi2ELi4ELi3EEES18_NSU_INSB_IJS19_S1O_EEENSB_IJS1O_SD_EEEEEEENSA_39AutoVectorizingCopyWithAssumedAlignmentILi128EEENSA_21SM90_TMA_STORE_IM2COLES27_S29_S29_EEEvvEEEEvNT_6ParamsE --------------------------
	.section	.nv.constant0._ZN7cutlass13device_kernelINS_4conv6kernel13ConvUniversalINS1_16ConvProblemShapeILNS1_8OperatorE0ELi2EEENS1_10collective14CollectiveConvINS1_47MainloopSm100TmaUmmaWarpSpecializedImplicitGemmILS5_0ELi8ELi2ELi1ELi2EN4cute5tupleIJNSA_1CILi1EEESD_SD_EEEEENSB_IJNSC_ILi128EEENSC_ILi64EEENSB_IJNSC_ILi32EEEEEEEEENS_10tfloat32_tESL_NSA_8TiledMMAINSA_8MMA_AtomIJNSA_17SM100_MMA_TF32_SSISL_SL_fLi128ELi64ELNSA_4UMMA5MajorE0ELSQ_0ELNSP_7ScaleInE0ELSR_0EEEEEENSA_6LayoutISE_NSB_IJNSC_ILi0EEESV_SV_EEEEENSB_IJNSA_10UnderscoreESY_SY_EEEEENS7_6detail27Sm100ImplicitGemmTileTraitsINSA_20SM90_TMA_LOAD_IM2COLENSA_14ComposedLayoutINSA_7SwizzleILi3ELi4ELi3EEENSA_18smem_ptr_flag_bitsILi32EEENSU_INSB_IJNSC_ILi8EEESI_EEENSB_IJSI_SD_EEEEEEEvEENS12_INSA_13SM90_TMA_LOADES1D_vEEEENS_8epilogue10collective18CollectiveEpilogueINS1I_23Sm100TmaWarpSpecializedILi4ELi2ELi16ELb1ELb0EEEJSK_NSB_IJNSU_ISG_SD_EENSU_INSC_ILi16EEESD_EEEEESL_NSB_IJNSB_IJlllEEESD_SV_EEESL_S1S_NS1I_6fusion15FusionCallbacksIS1M_NS1T_17LinearCombinationISL_fSL_fLNS_15FloatRoundStyleE2EEESK_S1Q_JEEENSA_5SM1004TMEM4LOAD26SM100_TMEM_LOAD_32dp32b16xES13_NS14_INS15_ILi2ELi4ELi3EEES18_NSU_INSB_IJS19_S1O_EEENSB_IJS1O_SD_EEEEEEENSA_39AutoVectorizingCopyWithAssumedAlignmentILi128EEENSA_21SM90_TMA_STORE_IM2COLES27_S29_S29_EEEvvEEEEvNT_6ParamsE,"a",@progbits
	.sectionflags	@""
	.align	4
.nv.constant0._ZN7cutlass13device_kernelINS_4conv6kernel13ConvUniversalINS1_16ConvProblemShapeILNS1_8OperatorE0ELi2EEENS1_10collective14CollectiveConvINS1_47MainloopSm100TmaUmmaWarpSpecializedImplicitGemmILS5_0ELi8ELi2ELi1ELi2EN4cute5tupleIJNSA_1CILi1EEESD_SD_EEEEENSB_IJNSC_ILi128EEENSC_ILi64EEENSB_IJNSC_ILi32EEEEEEEEENS_10tfloat32_tESL_NSA_8TiledMMAINSA_8MMA_AtomIJNSA_17SM100_MMA_TF32_SSISL_SL_fLi128ELi64ELNSA_4UMMA5MajorE0ELSQ_0ELNSP_7ScaleInE0ELSR_0EEEEEENSA_6LayoutISE_NSB_IJNSC_ILi0EEESV_SV_EEEEENSB_IJNSA_10UnderscoreESY_SY_EEEEENS7_6detail27Sm100ImplicitGemmTileTraitsINSA_20SM90_TMA_LOAD_IM2COLENSA_14ComposedLayoutINSA_7SwizzleILi3ELi4ELi3EEENSA_18smem_ptr_flag_bitsILi32EEENSU_INSB_IJNSC_ILi8EEESI_EEENSB_IJSI_SD_EEEEEEEvEENS12_INSA_13SM90_TMA_LOADES1D_vEEEENS_8epilogue10collective18CollectiveEpilogueINS1I_23Sm100TmaWarpSpecializedILi4ELi2ELi16ELb1ELb0EEEJSK_NSB_IJNSU_ISG_SD_EENSU_INSC_ILi16EEESD_EEEEESL_NSB_IJNSB_IJlllEEESD_SV_EEESL_S1S_NS1I_6fusion15FusionCallbacksIS1M_NS1T_17LinearCombinationISL_fSL_fLNS_15FloatRoundStyleE2EEESK_S1Q_JEEENSA_5SM1004TMEM4LOAD26SM100_TMEM_LOAD_32dp32b16xES13_NS14_INS15_ILi2ELi4ELi3EEES18_NSU_INSB_IJS19_S1O_EEENSB_IJS1O_SD_EEEEEEENSA_39AutoVectorizingCopyWithAssumedAlignmentILi128EEENSA_21SM90_TMA_STORE_IM2COLES27_S29_S29_EEEvvEEEEvNT_6ParamsE:
	.zero		2944


//--------------------- SYMBOLS --------------------------

	.type		.nv.reservedSmem.offset0,@object
	.size		.nv.reservedSmem.offset0,0x4
	.type		.nv.reservedSmem.cap,@object
	.size		.nv.reservedSmem.cap,0x4
	.type		__assertfail,@function
